//
// Generated by NVIDIA NVVM Compiler
//
// Compiler Build ID: CL-36424714
// Cuda compilation tools, release 13.0, V13.0.88
// Based on NVVM 20.0.0
//

.version 9.0
.target sm_100
.address_size 64

	// .globl	_Z11calx_kernelPdS_S_iiii

.visible .entry _Z11calx_kernelPdS_S_iiii(
	.param .u64 .ptr .align 1 _Z11calx_kernelPdS_S_iiii_param_0,
	.param .u64 .ptr .align 1 _Z11calx_kernelPdS_S_iiii_param_1,
	.param .u64 .ptr .align 1 _Z11calx_kernelPdS_S_iiii_param_2,
	.param .u32 _Z11calx_kernelPdS_S_iiii_param_3,
	.param .u32 _Z11calx_kernelPdS_S_iiii_param_4,
	.param .u32 _Z11calx_kernelPdS_S_iiii_param_5,
	.param .u32 _Z11calx_kernelPdS_S_iiii_param_6
)
{
	.reg .pred 	%p<17>;
	.reg .b32 	%r<101>;
	.reg .b64 	%rd<142>;
	.reg .b64 	%fd<182>;

	ld.param.u64 	%rd10, [_Z11calx_kernelPdS_S_iiii_param_1];
	ld.param.u64 	%rd11, [_Z11calx_kernelPdS_S_iiii_param_2];
	ld.param.u32 	%r38, [_Z11calx_kernelPdS_S_iiii_param_3];
	ld.param.u32 	%r36, [_Z11calx_kernelPdS_S_iiii_param_5];
	ld.param.u32 	%r37, [_Z11calx_kernelPdS_S_iiii_param_6];
	cvta.to.global.u64 	%rd1, %rd11;
	mov.u32 	%r39, %ctaid.x;
	mov.u32 	%r40, %ntid.x;
	mov.u32 	%r41, %tid.x;
	mad.lo.s32 	%r1, %r39, %r40, %r41;
	setp.ge.s32 	%p1, %r1, %r38;
	@%p1 bra 	$L__BB0_24;
	ld.param.u32 	%r86, [_Z11calx_kernelPdS_S_iiii_param_4];
	cvta.to.global.u64 	%rd2, %rd10;
	mul.lo.s32 	%r42, %r86, %r1;
	cvt.s64.s32 	%rd3, %r42;
	add.s32 	%r2, %r36, %r86;
	setp.lt.s32 	%p2, %r86, 1;
	@%p2 bra 	$L__BB0_24;
	shl.b64 	%rd12, %rd3, 3;
	add.s64 	%rd4, %rd2, %rd12;
	sub.s32 	%r3, 1, %r37;
	setp.ge.s32 	%p3, %r3, %r37;
	shl.b32 	%r43, %r37, 1;
	mul.wide.s32 	%rd13, %r43, 8;
	add.s64 	%rd5, %rd1, %rd13;
	@%p3 bra 	$L__BB0_13;
	add.s32 	%r55, %r43, -2;
	cvt.s64.s32 	%rd64, %r37;
	add.s32 	%r71, %r43, 6;
	and.b32  	%r72, %r71, 6;
	sub.s32 	%r79, 2, %r43;
	and.b32  	%r80, %r79, 2;
	mov.u32 	%r88, %r36;
$L__BB0_4:
	ld.param.u64 	%rd141, [_Z11calx_kernelPdS_S_iiii_param_0];
	setp.lt.u32 	%p12, %r55, 7;
	ld.global.f64 	%fd129, [%rd1];
	add.s32 	%r5, %r88, 1;
	cvt.s64.s32 	%rd6, %r88;
	add.s64 	%rd65, %rd6, %rd64;
	shl.b64 	%rd66, %rd65, 3;
	add.s64 	%rd67, %rd4, %rd66;
	ld.global.f64 	%fd130, [%rd67+8];
	mul.f64 	%fd131, %fd129, %fd130;
	mul.f64 	%fd180, %fd131, 0d3FE0000000000000;
	sub.s32 	%r56, %r88, %r36;
	cvt.s64.s32 	%rd68, %r56;
	add.s64 	%rd69, %rd68, %rd3;
	cvta.to.global.u64 	%rd70, %rd141;
	shl.b64 	%rd71, %rd69, 3;
	add.s64 	%rd7, %rd70, %rd71;
	st.global.f64 	[%rd7], %fd180;
	mov.u32 	%r94, %r3;
	@%p12 bra 	$L__BB0_8;
	shl.b32 	%r58, %r37, 1;
	add.s32 	%r59, %r58, -1;
	and.b32  	%r60, %r59, -8;
	neg.s32 	%r89, %r60;
	sub.s32 	%r92, 4, %r37;
	cvt.u32.u64 	%r61, %rd6;
	add.s32 	%r91, %r37, %r61;
	mov.b32 	%r90, 4;
$L__BB0_6:
	.pragma "nounroll";
	add.s32 	%r62, %r92, -3;
	add.s32 	%r63, %r90, -3;
	mul.wide.s32 	%rd72, %r63, 8;
	add.s64 	%rd73, %rd1, %rd72;
	ld.global.f64 	%fd132, [%rd73];
	cvt.s64.s32 	%rd74, %r62;
	sub.s64 	%rd75, %rd6, %rd74;
	shl.b64 	%rd76, %rd75, 3;
	add.s64 	%rd77, %rd4, %rd76;
	ld.global.f64 	%fd133, [%rd77+8];
	fma.rn.f64 	%fd134, %fd132, %fd133, %fd180;
	st.global.f64 	[%rd7], %fd134;
	ld.global.f64 	%fd135, [%rd73+8];
	add.s32 	%r64, %r91, -1;
	mul.wide.s32 	%rd78, %r64, 8;
	add.s64 	%rd79, %rd4, %rd78;
	ld.global.f64 	%fd136, [%rd79];
	fma.rn.f64 	%fd137, %fd135, %fd136, %fd134;
	st.global.f64 	[%rd7], %fd137;
	add.s32 	%r65, %r92, -1;
	ld.global.f64 	%fd138, [%rd73+16];
	cvt.s64.s32 	%rd80, %r65;
	sub.s64 	%rd81, %rd6, %rd80;
	shl.b64 	%rd82, %rd81, 3;
	add.s64 	%rd83, %rd4, %rd82;
	ld.global.f64 	%fd139, [%rd83+8];
	fma.rn.f64 	%fd140, %fd138, %fd139, %fd137;
	st.global.f64 	[%rd7], %fd140;
	add.s32 	%r66, %r92, 4;
	ld.global.f64 	%fd141, [%rd73+24];
	cvt.s64.s32 	%rd84, %r92;
	sub.s64 	%rd85, %rd6, %rd84;
	shl.b64 	%rd86, %rd85, 3;
	add.s64 	%rd87, %rd4, %rd86;
	ld.global.f64 	%fd142, [%rd87+8];
	fma.rn.f64 	%fd143, %fd141, %fd142, %fd140;
	st.global.f64 	[%rd7], %fd143;
	add.s32 	%r67, %r92, 1;
	ld.global.f64 	%fd144, [%rd73+32];
	cvt.s64.s32 	%rd88, %r67;
	sub.s64 	%rd89, %rd6, %rd88;
	shl.b64 	%rd90, %rd89, 3;
	add.s64 	%rd91, %rd4, %rd90;
	ld.global.f64 	%fd145, [%rd91+8];
	fma.rn.f64 	%fd146, %fd144, %fd145, %fd143;
	st.global.f64 	[%rd7], %fd146;
	add.s32 	%r68, %r92, 2;
	ld.global.f64 	%fd147, [%rd73+40];
	cvt.s64.s32 	%rd92, %r68;
	sub.s64 	%rd93, %rd6, %rd92;
	shl.b64 	%rd94, %rd93, 3;
	add.s64 	%rd95, %rd4, %rd94;
	ld.global.f64 	%fd148, [%rd95+8];
	fma.rn.f64 	%fd149, %fd147, %fd148, %fd146;
	st.global.f64 	[%rd7], %fd149;
	add.s32 	%r69, %r92, 3;
	ld.global.f64 	%fd150, [%rd73+48];
	cvt.s64.s32 	%rd96, %r69;
	sub.s64 	%rd97, %rd6, %rd96;
	shl.b64 	%rd98, %rd97, 3;
	add.s64 	%rd99, %rd4, %rd98;
	ld.global.f64 	%fd151, [%rd99+8];
	fma.rn.f64 	%fd152, %fd150, %fd151, %fd149;
	st.global.f64 	[%rd7], %fd152;
	ld.global.f64 	%fd153, [%rd73+56];
	cvt.s64.s32 	%rd100, %r66;
	sub.s64 	%rd101, %rd6, %rd100;
	shl.b64 	%rd102, %rd101, 3;
	add.s64 	%rd103, %rd4, %rd102;
	ld.global.f64 	%fd154, [%rd103+8];
	fma.rn.f64 	%fd180, %fd153, %fd154, %fd152;
	st.global.f64 	[%rd7], %fd180;
	add.s32 	%r92, %r92, 8;
	add.s32 	%r91, %r91, -8;
	add.s32 	%r90, %r90, 8;
	add.s32 	%r89, %r89, 8;
	setp.ne.s32 	%p13, %r89, 0;
	@%p13 bra 	$L__BB0_6;
	add.s32 	%r94, %r92, -3;
$L__BB0_8:
	setp.lt.u32 	%p14, %r72, 3;
	@%p14 bra 	$L__BB0_10;
	cvt.u32.u64 	%r73, %rd6;
	add.s32 	%r74, %r94, %r37;
	mul.wide.s32 	%rd104, %r74, 8;
	add.s64 	%rd105, %rd1, %rd104;
	ld.global.f64 	%fd155, [%rd105];
	cvt.s64.s32 	%rd106, %r94;
	sub.s64 	%rd107, %rd6, %rd106;
	shl.b64 	%rd108, %rd107, 3;
	add.s64 	%rd109, %rd4, %rd108;
	ld.global.f64 	%fd156, [%rd109+8];
	fma.rn.f64 	%fd157, %fd155, %fd156, %fd180;
	st.global.f64 	[%rd7], %fd157;
	ld.global.f64 	%fd158, [%rd105+8];
	sub.s32 	%r75, %r73, %r94;
	mul.wide.s32 	%rd110, %r75, 8;
	add.s64 	%rd111, %rd4, %rd110;
	ld.global.f64 	%fd159, [%rd111];
	fma.rn.f64 	%fd160, %fd158, %fd159, %fd157;
	st.global.f64 	[%rd7], %fd160;
	add.s32 	%r76, %r94, 2;
	ld.global.f64 	%fd161, [%rd105+16];
	cvt.s64.s32 	%rd112, %r76;
	sub.s64 	%rd113, %rd6, %rd112;
	shl.b64 	%rd114, %rd113, 3;
	add.s64 	%rd115, %rd4, %rd114;
	ld.global.f64 	%fd162, [%rd115+8];
	fma.rn.f64 	%fd163, %fd161, %fd162, %fd160;
	st.global.f64 	[%rd7], %fd163;
	add.s32 	%r77, %r94, 3;
	ld.global.f64 	%fd164, [%rd105+24];
	cvt.s64.s32 	%rd116, %r77;
	sub.s64 	%rd117, %rd6, %rd116;
	shl.b64 	%rd118, %rd117, 3;
	add.s64 	%rd119, %rd4, %rd118;
	ld.global.f64 	%fd165, [%rd119+8];
	fma.rn.f64 	%fd180, %fd164, %fd165, %fd163;
	st.global.f64 	[%rd7], %fd180;
	add.s32 	%r94, %r94, 4;
$L__BB0_10:
	setp.eq.s32 	%p15, %r80, 0;
	@%p15 bra 	$L__BB0_12;
	cvt.u32.u64 	%r81, %rd6;
	add.s32 	%r82, %r94, %r37;
	mul.wide.s32 	%rd120, %r82, 8;
	add.s64 	%rd121, %rd1, %rd120;
	ld.global.f64 	%fd166, [%rd121];
	cvt.s64.s32 	%rd122, %r94;
	sub.s64 	%rd123, %rd6, %rd122;
	shl.b64 	%rd124, %rd123, 3;
	add.s64 	%rd125, %rd4, %rd124;
	ld.global.f64 	%fd167, [%rd125+8];
	fma.rn.f64 	%fd168, %fd166, %fd167, %fd180;
	st.global.f64 	[%rd7], %fd168;
	ld.global.f64 	%fd169, [%rd121+8];
	sub.s32 	%r83, %r81, %r94;
	mul.wide.s32 	%rd126, %r83, 8;
	add.s64 	%rd127, %rd4, %rd126;
	ld.global.f64 	%fd170, [%rd127];
	fma.rn.f64 	%fd180, %fd169, %fd170, %fd168;
	st.global.f64 	[%rd7], %fd180;
	add.s32 	%r94, %r94, 2;
$L__BB0_12:
	ld.param.u32 	%r87, [_Z11calx_kernelPdS_S_iiii_param_4];
	add.s32 	%r84, %r94, %r37;
	mul.wide.s32 	%rd128, %r84, 8;
	add.s64 	%rd129, %rd1, %rd128;
	ld.global.f64 	%fd171, [%rd129];
	cvt.s64.s32 	%rd130, %r94;
	sub.s64 	%rd131, %rd6, %rd130;
	shl.b64 	%rd132, %rd131, 3;
	add.s64 	%rd133, %rd4, %rd132;
	ld.global.f64 	%fd172, [%rd133+8];
	fma.rn.f64 	%fd173, %fd171, %fd172, %fd180;
	st.global.f64 	[%rd7], %fd173;
	ld.global.f64 	%fd174, [%rd5];
	cvt.s64.s32 	%rd134, %r37;
	sub.s64 	%rd135, %rd6, %rd134;
	shl.b64 	%rd136, %rd135, 3;
	add.s64 	%rd137, %rd4, %rd136;
	ld.global.f64 	%fd175, [%rd137+8];
	mul.f64 	%fd176, %fd174, %fd175;
	fma.rn.f64 	%fd177, %fd176, 0d3FE0000000000000, %fd173;
	st.global.f64 	[%rd7], %fd177;
	add.s32 	%r85, %r36, %r87;
	setp.lt.s32 	%p16, %r5, %r85;
	mov.u32 	%r88, %r5;
	@%p16 bra 	$L__BB0_4;
	bra.uni 	$L__BB0_24;
$L__BB0_13:
	add.s32 	%r44, %r36, 1;
	max.s32 	%r45, %r2, %r44;
	sub.s32 	%r23, %r45, %r36;
	sub.s32 	%r46, %r36, %r45;
	setp.gt.u32 	%p4, %r46, -8;
	mov.u32 	%r98, %r36;
	@%p4 bra 	$L__BB0_16;
	mov.b32 	%r97, 0;
	cvt.s64.s32 	%rd14, %r37;
	and.b32  	%r49, %r23, -8;
	mov.u32 	%r98, %r36;
$L__BB0_15:
	.pragma "nounroll";
	ld.param.u64 	%rd138, [_Z11calx_kernelPdS_S_iiii_param_0];
	ld.global.f64 	%fd9, [%rd1];
	cvt.s64.s32 	%rd15, %r98;
	add.s64 	%rd16, %rd15, %rd14;
	shl.b64 	%rd17, %rd16, 3;
	add.s64 	%rd18, %rd4, %rd17;
	ld.global.f64 	%fd10, [%rd18+8];
	mul.f64 	%fd11, %fd9, %fd10;
	mul.f64 	%fd12, %fd11, 0d3FE0000000000000;
	sub.s32 	%r48, %r98, %r36;
	cvt.s64.s32 	%rd19, %r48;
	add.s64 	%rd20, %rd19, %rd3;
	cvta.to.global.u64 	%rd21, %rd138;
	shl.b64 	%rd22, %rd20, 3;
	add.s64 	%rd23, %rd21, %rd22;
	st.global.f64 	[%rd23], %fd12;
	ld.global.f64 	%fd13, [%rd5];
	sub.s64 	%rd24, %rd15, %rd14;
	shl.b64 	%rd25, %rd24, 3;
	add.s64 	%rd26, %rd4, %rd25;
	ld.global.f64 	%fd14, [%rd26+8];
	mul.f64 	%fd15, %fd13, %fd14;
	fma.rn.f64 	%fd16, %fd15, 0d3FE0000000000000, %fd12;
	st.global.f64 	[%rd23], %fd16;
	ld.global.f64 	%fd17, [%rd1];
	ld.global.f64 	%fd18, [%rd18+16];
	mul.f64 	%fd19, %fd17, %fd18;
	mul.f64 	%fd20, %fd19, 0d3FE0000000000000;
	st.global.f64 	[%rd23+8], %fd20;
	ld.global.f64 	%fd21, [%rd5];
	ld.global.f64 	%fd22, [%rd26+16];
	mul.f64 	%fd23, %fd21, %fd22;
	fma.rn.f64 	%fd24, %fd23, 0d3FE0000000000000, %fd20;
	st.global.f64 	[%rd23+8], %fd24;
	ld.global.f64 	%fd25, [%rd1];
	ld.global.f64 	%fd26, [%rd18+24];
	mul.f64 	%fd27, %fd25, %fd26;
	mul.f64 	%fd28, %fd27, 0d3FE0000000000000;
	st.global.f64 	[%rd23+16], %fd28;
	ld.global.f64 	%fd29, [%rd5];
	ld.global.f64 	%fd30, [%rd26+24];
	mul.f64 	%fd31, %fd29, %fd30;
	fma.rn.f64 	%fd32, %fd31, 0d3FE0000000000000, %fd28;
	st.global.f64 	[%rd23+16], %fd32;
	ld.global.f64 	%fd33, [%rd1];
	ld.global.f64 	%fd34, [%rd18+32];
	mul.f64 	%fd35, %fd33, %fd34;
	mul.f64 	%fd36, %fd35, 0d3FE0000000000000;
	st.global.f64 	[%rd23+24], %fd36;
	ld.global.f64 	%fd37, [%rd5];
	ld.global.f64 	%fd38, [%rd26+32];
	mul.f64 	%fd39, %fd37, %fd38;
	fma.rn.f64 	%fd40, %fd39, 0d3FE0000000000000, %fd36;
	st.global.f64 	[%rd23+24], %fd40;
	ld.global.f64 	%fd41, [%rd1];
	ld.global.f64 	%fd42, [%rd18+40];
	mul.f64 	%fd43, %fd41, %fd42;
	mul.f64 	%fd44, %fd43, 0d3FE0000000000000;
	st.global.f64 	[%rd23+32], %fd44;
	ld.global.f64 	%fd45, [%rd5];
	ld.global.f64 	%fd46, [%rd26+40];
	mul.f64 	%fd47, %fd45, %fd46;
	fma.rn.f64 	%fd48, %fd47, 0d3FE0000000000000, %fd44;
	st.global.f64 	[%rd23+32], %fd48;
	ld.global.f64 	%fd49, [%rd1];
	ld.global.f64 	%fd50, [%rd18+48];
	mul.f64 	%fd51, %fd49, %fd50;
	mul.f64 	%fd52, %fd51, 0d3FE0000000000000;
	st.global.f64 	[%rd23+40], %fd52;
	ld.global.f64 	%fd53, [%rd5];
	ld.global.f64 	%fd54, [%rd26+48];
	mul.f64 	%fd55, %fd53, %fd54;
	fma.rn.f64 	%fd56, %fd55, 0d3FE0000000000000, %fd52;
	st.global.f64 	[%rd23+40], %fd56;
	ld.global.f64 	%fd57, [%rd1];
	ld.global.f64 	%fd58, [%rd18+56];
	mul.f64 	%fd59, %fd57, %fd58;
	mul.f64 	%fd60, %fd59, 0d3FE0000000000000;
	st.global.f64 	[%rd23+48], %fd60;
	ld.global.f64 	%fd61, [%rd5];
	ld.global.f64 	%fd62, [%rd26+56];
	mul.f64 	%fd63, %fd61, %fd62;
	fma.rn.f64 	%fd64, %fd63, 0d3FE0000000000000, %fd60;
	st.global.f64 	[%rd23+48], %fd64;
	ld.global.f64 	%fd65, [%rd1];
	add.s32 	%r98, %r98, 8;
	ld.global.f64 	%fd66, [%rd18+64];
	mul.f64 	%fd67, %fd65, %fd66;
	mul.f64 	%fd68, %fd67, 0d3FE0000000000000;
	st.global.f64 	[%rd23+56], %fd68;
	ld.global.f64 	%fd69, [%rd5];
	ld.global.f64 	%fd70, [%rd26+64];
	mul.f64 	%fd71, %fd69, %fd70;
	fma.rn.f64 	%fd72, %fd71, 0d3FE0000000000000, %fd68;
	st.global.f64 	[%rd23+56], %fd72;
	add.s32 	%r97, %r97, 8;
	setp.ne.s32 	%p5, %r97, %r49;
	@%p5 bra 	$L__BB0_15;
$L__BB0_16:
	and.b32  	%r29, %r23, 7;
	setp.eq.s32 	%p6, %r29, 0;
	@%p6 bra 	$L__BB0_24;
	and.b32  	%r30, %r23, 3;
	setp.lt.u32 	%p7, %r29, 4;
	@%p7 bra 	$L__BB0_19;
	ld.param.u64 	%rd139, [_Z11calx_kernelPdS_S_iiii_param_0];
	ld.global.f64 	%fd73, [%rd1];
	cvt.s64.s32 	%rd27, %r37;
	cvt.s64.s32 	%rd28, %r98;
	add.s64 	%rd29, %rd28, %rd27;
	shl.b64 	%rd30, %rd29, 3;
	add.s64 	%rd31, %rd4, %rd30;
	ld.global.f64 	%fd74, [%rd31+8];
	mul.f64 	%fd75, %fd73, %fd74;
	mul.f64 	%fd76, %fd75, 0d3FE0000000000000;
	sub.s32 	%r50, %r98, %r36;
	cvt.s64.s32 	%rd32, %r50;
	add.s64 	%rd33, %rd32, %rd3;
	cvta.to.global.u64 	%rd34, %rd139;
	shl.b64 	%rd35, %rd33, 3;
	add.s64 	%rd36, %rd34, %rd35;
	st.global.f64 	[%rd36], %fd76;
	ld.global.f64 	%fd77, [%rd5];
	sub.s64 	%rd37, %rd28, %rd27;
	shl.b64 	%rd38, %rd37, 3;
	add.s64 	%rd39, %rd4, %rd38;
	ld.global.f64 	%fd78, [%rd39+8];
	mul.f64 	%fd79, %fd77, %fd78;
	fma.rn.f64 	%fd80, %fd79, 0d3FE0000000000000, %fd76;
	st.global.f64 	[%rd36], %fd80;
	ld.global.f64 	%fd81, [%rd1];
	ld.global.f64 	%fd82, [%rd31+16];
	mul.f64 	%fd83, %fd81, %fd82;
	mul.f64 	%fd84, %fd83, 0d3FE0000000000000;
	st.global.f64 	[%rd36+8], %fd84;
	ld.global.f64 	%fd85, [%rd5];
	ld.global.f64 	%fd86, [%rd39+16];
	mul.f64 	%fd87, %fd85, %fd86;
	fma.rn.f64 	%fd88, %fd87, 0d3FE0000000000000, %fd84;
	st.global.f64 	[%rd36+8], %fd88;
	ld.global.f64 	%fd89, [%rd1];
	ld.global.f64 	%fd90, [%rd31+24];
	mul.f64 	%fd91, %fd89, %fd90;
	mul.f64 	%fd92, %fd91, 0d3FE0000000000000;
	st.global.f64 	[%rd36+16], %fd92;
	ld.global.f64 	%fd93, [%rd5];
	ld.global.f64 	%fd94, [%rd39+24];
	mul.f64 	%fd95, %fd93, %fd94;
	fma.rn.f64 	%fd96, %fd95, 0d3FE0000000000000, %fd92;
	st.global.f64 	[%rd36+16], %fd96;
	ld.global.f64 	%fd97, [%rd1];
	add.s32 	%r98, %r98, 4;
	ld.global.f64 	%fd98, [%rd31+32];
	mul.f64 	%fd99, %fd97, %fd98;
	mul.f64 	%fd100, %fd99, 0d3FE0000000000000;
	st.global.f64 	[%rd36+24], %fd100;
	ld.global.f64 	%fd101, [%rd5];
	ld.global.f64 	%fd102, [%rd39+32];
	mul.f64 	%fd103, %fd101, %fd102;
	fma.rn.f64 	%fd104, %fd103, 0d3FE0000000000000, %fd100;
	st.global.f64 	[%rd36+24], %fd104;
$L__BB0_19:
	setp.eq.s32 	%p8, %r30, 0;
	@%p8 bra 	$L__BB0_24;
	ld.param.u64 	%rd140, [_Z11calx_kernelPdS_S_iiii_param_0];
	cvta.to.global.u64 	%rd8, %rd140;
	setp.eq.s32 	%p9, %r30, 1;
	@%p9 bra 	$L__BB0_22;
	ld.global.f64 	%fd105, [%rd1];
	cvt.s64.s32 	%rd40, %r37;
	cvt.s64.s32 	%rd41, %r98;
	add.s64 	%rd42, %rd41, %rd40;
	shl.b64 	%rd43, %rd42, 3;
	add.s64 	%rd44, %rd4, %rd43;
	ld.global.f64 	%fd106, [%rd44+8];
	mul.f64 	%fd107, %fd105, %fd106;
	mul.f64 	%fd108, %fd107, 0d3FE0000000000000;
	sub.s32 	%r51, %r98, %r36;
	cvt.s64.s32 	%rd45, %r51;
	add.s64 	%rd46, %rd45, %rd3;
	shl.b64 	%rd47, %rd46, 3;
	add.s64 	%rd48, %rd8, %rd47;
	st.global.f64 	[%rd48], %fd108;
	ld.global.f64 	%fd109, [%rd5];
	sub.s64 	%rd49, %rd41, %rd40;
	shl.b64 	%rd50, %rd49, 3;
	add.s64 	%rd51, %rd4, %rd50;
	ld.global.f64 	%fd110, [%rd51+8];
	mul.f64 	%fd111, %fd109, %fd110;
	fma.rn.f64 	%fd112, %fd111, 0d3FE0000000000000, %fd108;
	st.global.f64 	[%rd48], %fd112;
	ld.global.f64 	%fd113, [%rd1];
	add.s32 	%r98, %r98, 2;
	ld.global.f64 	%fd114, [%rd44+16];
	mul.f64 	%fd115, %fd113, %fd114;
	mul.f64 	%fd116, %fd115, 0d3FE0000000000000;
	st.global.f64 	[%rd48+8], %fd116;
	ld.global.f64 	%fd117, [%rd5];
	ld.global.f64 	%fd118, [%rd51+16];
	mul.f64 	%fd119, %fd117, %fd118;
	fma.rn.f64 	%fd120, %fd119, 0d3FE0000000000000, %fd116;
	st.global.f64 	[%rd48+8], %fd120;
$L__BB0_22:
	and.b32  	%r52, %r23, 1;
	setp.eq.b32 	%p10, %r52, 1;
	not.pred 	%p11, %p10;
	@%p11 bra 	$L__BB0_24;
	ld.global.f64 	%fd121, [%rd1];
	cvt.s64.s32 	%rd52, %r37;
	cvt.s64.s32 	%rd53, %r98;
	add.s64 	%rd54, %rd53, %rd52;
	shl.b64 	%rd55, %rd54, 3;
	add.s64 	%rd56, %rd4, %rd55;
	ld.global.f64 	%fd122, [%rd56+8];
	mul.f64 	%fd123, %fd121, %fd122;
	mul.f64 	%fd124, %fd123, 0d3FE0000000000000;
	sub.s32 	%r53, %r98, %r36;
	cvt.s64.s32 	%rd57, %r53;
	add.s64 	%rd58, %rd57, %rd3;
	shl.b64 	%rd59, %rd58, 3;
	add.s64 	%rd60, %rd8, %rd59;
	st.global.f64 	[%rd60], %fd124;
	ld.global.f64 	%fd125, [%rd5];
	sub.s64 	%rd61, %rd53, %rd52;
	shl.b64 	%rd62, %rd61, 3;
	add.s64 	%rd63, %rd4, %rd62;
	ld.global.f64 	%fd126, [%rd63+8];
	mul.f64 	%fd127, %fd125, %fd126;
	fma.rn.f64 	%fd128, %fd127, 0d3FE0000000000000, %fd124;
	st.global.f64 	[%rd60], %fd128;
$L__BB0_24:
	ret;

}
	// .globl	_Z4calwPdS_iiiii
.visible .entry _Z4calwPdS_iiiii(
	.param .u64 .ptr .align 1 _Z4calwPdS_iiiii_param_0,
	.param .u64 .ptr .align 1 _Z4calwPdS_iiiii_param_1,
	.param .u32 _Z4calwPdS_iiiii_param_2,
	.param .u32 _Z4calwPdS_iiiii_param_3,
	.param .u32 _Z4calwPdS_iiiii_param_4,
	.param .u32 _Z4calwPdS_iiiii_param_5,
	.param .u32 _Z4calwPdS_iiiii_param_6
)
{
	.reg .pred 	%p<18>;
	.reg .b32 	%r<85>;
	.reg .b64 	%rd<61>;
	.reg .b64 	%fd<154>;

	ld.param.u64 	%rd9, [_Z4calwPdS_iiiii_param_0];
	ld.param.u64 	%rd10, [_Z4calwPdS_iiiii_param_1];
	ld.param.u32 	%r40, [_Z4calwPdS_iiiii_param_2];
	ld.param.u32 	%r36, [_Z4calwPdS_iiiii_param_3];
	ld.param.u32 	%r37, [_Z4calwPdS_iiiii_param_4];
	ld.param.u32 	%r82, [_Z4calwPdS_iiiii_param_5];
	ld.param.u32 	%r39, [_Z4calwPdS_iiiii_param_6];
	mov.u32 	%r41, %ctaid.x;
	mov.u32 	%r42, %ntid.x;
	mov.u32 	%r43, %tid.x;
	mad.lo.s32 	%r1, %r41, %r42, %r43;
	setp.ge.s32 	%p1, %r1, %r40;
	@%p1 bra 	$L__BB1_26;
	cvta.to.global.u64 	%rd1, %rd10;
	cvta.to.global.u64 	%rd2, %rd9;
	mul.lo.s32 	%r44, %r36, %r1;
	cvt.s64.s32 	%rd3, %r44;
	add.s32 	%r2, %r82, %r36;
	setp.lt.s32 	%p2, %r36, 1;
	@%p2 bra 	$L__BB1_26;
	shl.b64 	%rd11, %rd3, 3;
	add.s64 	%rd4, %rd1, %rd11;
	sub.s32 	%r3, 1, %r39;
	setp.ge.s32 	%p3, %r3, %r39;
	cvt.rn.f64.s32 	%fd1, %r37;
	@%p3 bra 	$L__BB1_15;
	shl.b32 	%r58, %r39, 1;
	add.s32 	%r59, %r58, -1;
	add.s32 	%r4, %r58, -2;
	add.s32 	%r60, %r58, 14;
	and.b32  	%r5, %r60, 14;
	add.s32 	%r61, %r58, 6;
	and.b32  	%r6, %r61, 6;
	and.b32  	%r62, %r59, -16;
	neg.s32 	%r7, %r62;
	add.s64 	%rd45, %rd11, %rd1;
	add.s64 	%rd5, %rd45, -56;
$L__BB1_4:
	setp.lt.u32 	%p12, %r4, 15;
	add.s32 	%r63, %r82, %r39;
	mul.wide.s32 	%rd46, %r63, 8;
	add.s64 	%rd47, %rd4, %rd46;
	ld.global.f64 	%fd88, [%rd47];
	mul.f64 	%fd151, %fd88, 0d3FE0000000000000;
	cvt.s64.s32 	%rd6, %r82;
	add.s64 	%rd48, %rd6, %rd3;
	shl.b64 	%rd49, %rd48, 3;
	add.s64 	%rd7, %rd2, %rd49;
	st.global.f64 	[%rd7], %fd151;
	mov.u32 	%r78, %r3;
	@%p12 bra 	$L__BB1_8;
	neg.s32 	%r75, %r39;
	mov.u32 	%r74, %r7;
	mov.u32 	%r76, %r3;
$L__BB1_6:
	.pragma "nounroll";
	shl.b64 	%rd50, %rd6, 3;
	add.s64 	%rd51, %rd5, %rd50;
	mul.wide.s32 	%rd52, %r76, 8;
	sub.s64 	%rd53, %rd51, %rd52;
	ld.global.f64 	%fd89, [%rd53+56];
	add.f64 	%fd90, %fd151, %fd89;
	st.global.f64 	[%rd7], %fd90;
	ld.global.f64 	%fd91, [%rd53+48];
	add.f64 	%fd92, %fd90, %fd91;
	st.global.f64 	[%rd7], %fd92;
	ld.global.f64 	%fd93, [%rd53+40];
	add.f64 	%fd94, %fd92, %fd93;
	st.global.f64 	[%rd7], %fd94;
	ld.global.f64 	%fd95, [%rd53+32];
	add.f64 	%fd96, %fd94, %fd95;
	st.global.f64 	[%rd7], %fd96;
	ld.global.f64 	%fd97, [%rd53+24];
	add.f64 	%fd98, %fd96, %fd97;
	st.global.f64 	[%rd7], %fd98;
	ld.global.f64 	%fd99, [%rd53+16];
	add.f64 	%fd100, %fd98, %fd99;
	st.global.f64 	[%rd7], %fd100;
	ld.global.f64 	%fd101, [%rd53+8];
	add.f64 	%fd102, %fd100, %fd101;
	st.global.f64 	[%rd7], %fd102;
	ld.global.f64 	%fd103, [%rd53];
	add.f64 	%fd104, %fd102, %fd103;
	st.global.f64 	[%rd7], %fd104;
	ld.global.f64 	%fd105, [%rd53+-8];
	add.f64 	%fd106, %fd104, %fd105;
	st.global.f64 	[%rd7], %fd106;
	ld.global.f64 	%fd107, [%rd53+-16];
	add.f64 	%fd108, %fd106, %fd107;
	st.global.f64 	[%rd7], %fd108;
	ld.global.f64 	%fd109, [%rd53+-24];
	add.f64 	%fd110, %fd108, %fd109;
	st.global.f64 	[%rd7], %fd110;
	ld.global.f64 	%fd111, [%rd53+-32];
	add.f64 	%fd112, %fd110, %fd111;
	st.global.f64 	[%rd7], %fd112;
	ld.global.f64 	%fd113, [%rd53+-40];
	add.f64 	%fd114, %fd112, %fd113;
	st.global.f64 	[%rd7], %fd114;
	ld.global.f64 	%fd115, [%rd53+-48];
	add.f64 	%fd116, %fd114, %fd115;
	st.global.f64 	[%rd7], %fd116;
	ld.global.f64 	%fd117, [%rd53+-56];
	add.f64 	%fd118, %fd116, %fd117;
	st.global.f64 	[%rd7], %fd118;
	ld.global.f64 	%fd119, [%rd53+-64];
	add.f64 	%fd151, %fd118, %fd119;
	st.global.f64 	[%rd7], %fd151;
	add.s32 	%r76, %r76, 16;
	add.s32 	%r75, %r75, 16;
	add.s32 	%r74, %r74, 16;
	setp.ne.s32 	%p13, %r74, 0;
	@%p13 bra 	$L__BB1_6;
	add.s32 	%r78, %r75, 1;
$L__BB1_8:
	setp.lt.u32 	%p14, %r5, 7;
	@%p14 bra 	$L__BB1_10;
	cvt.u32.u64 	%r64, %rd6;
	sub.s32 	%r65, %r64, %r78;
	mul.wide.s32 	%rd54, %r65, 8;
	add.s64 	%rd55, %rd4, %rd54;
	ld.global.f64 	%fd120, [%rd55];
	add.f64 	%fd121, %fd151, %fd120;
	st.global.f64 	[%rd7], %fd121;
	ld.global.f64 	%fd122, [%rd55+-8];
	add.f64 	%fd123, %fd121, %fd122;
	st.global.f64 	[%rd7], %fd123;
	ld.global.f64 	%fd124, [%rd55+-16];
	add.f64 	%fd125, %fd123, %fd124;
	st.global.f64 	[%rd7], %fd125;
	ld.global.f64 	%fd126, [%rd55+-24];
	add.f64 	%fd127, %fd125, %fd126;
	st.global.f64 	[%rd7], %fd127;
	ld.global.f64 	%fd128, [%rd55+-32];
	add.f64 	%fd129, %fd127, %fd128;
	st.global.f64 	[%rd7], %fd129;
	ld.global.f64 	%fd130, [%rd55+-40];
	add.f64 	%fd131, %fd129, %fd130;
	st.global.f64 	[%rd7], %fd131;
	ld.global.f64 	%fd132, [%rd55+-48];
	add.f64 	%fd133, %fd131, %fd132;
	st.global.f64 	[%rd7], %fd133;
	ld.global.f64 	%fd134, [%rd55+-56];
	add.f64 	%fd151, %fd133, %fd134;
	st.global.f64 	[%rd7], %fd151;
	add.s32 	%r78, %r78, 8;
$L__BB1_10:
	setp.lt.u32 	%p15, %r6, 3;
	@%p15 bra 	$L__BB1_12;
	cvt.u32.u64 	%r66, %rd6;
	sub.s32 	%r67, %r66, %r78;
	mul.wide.s32 	%rd56, %r67, 8;
	add.s64 	%rd57, %rd4, %rd56;
	ld.global.f64 	%fd135, [%rd57];
	add.f64 	%fd136, %fd151, %fd135;
	st.global.f64 	[%rd7], %fd136;
	ld.global.f64 	%fd137, [%rd57+-8];
	add.f64 	%fd138, %fd136, %fd137;
	st.global.f64 	[%rd7], %fd138;
	ld.global.f64 	%fd139, [%rd57+-16];
	add.f64 	%fd140, %fd138, %fd139;
	st.global.f64 	[%rd7], %fd140;
	ld.global.f64 	%fd141, [%rd57+-24];
	add.f64 	%fd151, %fd140, %fd141;
	st.global.f64 	[%rd7], %fd151;
	add.s32 	%r78, %r78, 4;
$L__BB1_12:
	cvt.u32.u64 	%r68, %rd6;
	and.b32  	%r69, %r39, 1;
	setp.eq.b32 	%p16, %r69, 1;
	sub.s32 	%r70, %r68, %r78;
	mul.wide.s32 	%rd58, %r70, 8;
	add.s64 	%rd8, %rd4, %rd58;
	ld.global.f64 	%fd142, [%rd8];
	add.f64 	%fd153, %fd151, %fd142;
	st.global.f64 	[%rd7], %fd153;
	@%p16 bra 	$L__BB1_14;
	ld.global.f64 	%fd143, [%rd8+-8];
	add.f64 	%fd144, %fd153, %fd143;
	st.global.f64 	[%rd7], %fd144;
	ld.global.f64 	%fd145, [%rd8+-16];
	add.f64 	%fd153, %fd144, %fd145;
	st.global.f64 	[%rd7], %fd153;
$L__BB1_14:
	sub.s32 	%r72, %r68, %r39;
	mul.wide.s32 	%rd59, %r72, 8;
	add.s64 	%rd60, %rd4, %rd59;
	ld.global.f64 	%fd146, [%rd60];
	fma.rn.f64 	%fd147, %fd146, 0d3FE0000000000000, %fd153;
	div.rn.f64 	%fd148, %fd147, %fd1;
	st.global.f64 	[%rd7], %fd148;
	add.s32 	%r82, %r68, 1;
	setp.lt.s32 	%p17, %r82, %r2;
	@%p17 bra 	$L__BB1_4;
	bra.uni 	$L__BB1_26;
$L__BB1_15:
	add.s32 	%r45, %r82, 1;
	max.s32 	%r46, %r2, %r45;
	sub.s32 	%r23, %r46, %r82;
	and.b32  	%r24, %r23, 7;
	sub.s32 	%r47, %r82, %r46;
	setp.gt.u32 	%p4, %r47, -8;
	@%p4 bra 	$L__BB1_18;
	and.b32  	%r25, %r23, -8;
	mov.b32 	%r81, 0;
$L__BB1_17:
	.pragma "nounroll";
	add.s32 	%r49, %r82, %r39;
	mul.wide.s32 	%rd12, %r49, 8;
	add.s64 	%rd13, %rd4, %rd12;
	ld.global.f64 	%fd13, [%rd13];
	mul.f64 	%fd14, %fd13, 0d3FE0000000000000;
	cvt.s64.s32 	%rd14, %r82;
	add.s64 	%rd15, %rd14, %rd3;
	shl.b64 	%rd16, %rd15, 3;
	add.s64 	%rd17, %rd2, %rd16;
	st.global.f64 	[%rd17], %fd14;
	sub.s32 	%r50, %r82, %r39;
	mul.wide.s32 	%rd18, %r50, 8;
	add.s64 	%rd19, %rd4, %rd18;
	ld.global.f64 	%fd15, [%rd19];
	fma.rn.f64 	%fd16, %fd15, 0d3FE0000000000000, %fd14;
	div.rn.f64 	%fd17, %fd16, %fd1;
	st.global.f64 	[%rd17], %fd17;
	ld.global.f64 	%fd18, [%rd13+8];
	mul.f64 	%fd19, %fd18, 0d3FE0000000000000;
	st.global.f64 	[%rd17+8], %fd19;
	ld.global.f64 	%fd20, [%rd19+8];
	fma.rn.f64 	%fd21, %fd20, 0d3FE0000000000000, %fd19;
	div.rn.f64 	%fd22, %fd21, %fd1;
	st.global.f64 	[%rd17+8], %fd22;
	ld.global.f64 	%fd23, [%rd13+16];
	mul.f64 	%fd24, %fd23, 0d3FE0000000000000;
	st.global.f64 	[%rd17+16], %fd24;
	ld.global.f64 	%fd25, [%rd19+16];
	fma.rn.f64 	%fd26, %fd25, 0d3FE0000000000000, %fd24;
	div.rn.f64 	%fd27, %fd26, %fd1;
	st.global.f64 	[%rd17+16], %fd27;
	ld.global.f64 	%fd28, [%rd13+24];
	mul.f64 	%fd29, %fd28, 0d3FE0000000000000;
	st.global.f64 	[%rd17+24], %fd29;
	ld.global.f64 	%fd30, [%rd19+24];
	fma.rn.f64 	%fd31, %fd30, 0d3FE0000000000000, %fd29;
	div.rn.f64 	%fd32, %fd31, %fd1;
	st.global.f64 	[%rd17+24], %fd32;
	ld.global.f64 	%fd33, [%rd13+32];
	mul.f64 	%fd34, %fd33, 0d3FE0000000000000;
	st.global.f64 	[%rd17+32], %fd34;
	ld.global.f64 	%fd35, [%rd19+32];
	fma.rn.f64 	%fd36, %fd35, 0d3FE0000000000000, %fd34;
	div.rn.f64 	%fd37, %fd36, %fd1;
	st.global.f64 	[%rd17+32], %fd37;
	ld.global.f64 	%fd38, [%rd13+40];
	mul.f64 	%fd39, %fd38, 0d3FE0000000000000;
	st.global.f64 	[%rd17+40], %fd39;
	ld.global.f64 	%fd40, [%rd19+40];
	fma.rn.f64 	%fd41, %fd40, 0d3FE0000000000000, %fd39;
	div.rn.f64 	%fd42, %fd41, %fd1;
	st.global.f64 	[%rd17+40], %fd42;
	ld.global.f64 	%fd43, [%rd13+48];
	mul.f64 	%fd44, %fd43, 0d3FE0000000000000;
	st.global.f64 	[%rd17+48], %fd44;
	ld.global.f64 	%fd45, [%rd19+48];
	fma.rn.f64 	%fd46, %fd45, 0d3FE0000000000000, %fd44;
	div.rn.f64 	%fd47, %fd46, %fd1;
	st.global.f64 	[%rd17+48], %fd47;
	ld.global.f64 	%fd48, [%rd13+56];
	mul.f64 	%fd49, %fd48, 0d3FE0000000000000;
	st.global.f64 	[%rd17+56], %fd49;
	ld.global.f64 	%fd50, [%rd19+56];
	fma.rn.f64 	%fd51, %fd50, 0d3FE0000000000000, %fd49;
	div.rn.f64 	%fd52, %fd51, %fd1;
	st.global.f64 	[%rd17+56], %fd52;
	add.s32 	%r82, %r82, 8;
	add.s32 	%r81, %r81, 8;
	setp.ne.s32 	%p5, %r81, %r25;
	@%p5 bra 	$L__BB1_17;
$L__BB1_18:
	setp.eq.s32 	%p6, %r24, 0;
	@%p6 bra 	$L__BB1_26;
	and.b32  	%r31, %r23, 3;
	setp.lt.u32 	%p7, %r24, 4;
	@%p7 bra 	$L__BB1_21;
	add.s32 	%r51, %r82, %r39;
	mul.wide.s32 	%rd20, %r51, 8;
	add.s64 	%rd21, %rd4, %rd20;
	ld.global.f64 	%fd53, [%rd21];
	mul.f64 	%fd54, %fd53, 0d3FE0000000000000;
	cvt.s64.s32 	%rd22, %r82;
	add.s64 	%rd23, %rd22, %rd3;
	shl.b64 	%rd24, %rd23, 3;
	add.s64 	%rd25, %rd2, %rd24;
	st.global.f64 	[%rd25], %fd54;
	sub.s32 	%r52, %r82, %r39;
	mul.wide.s32 	%rd26, %r52, 8;
	add.s64 	%rd27, %rd4, %rd26;
	ld.global.f64 	%fd55, [%rd27];
	fma.rn.f64 	%fd56, %fd55, 0d3FE0000000000000, %fd54;
	div.rn.f64 	%fd57, %fd56, %fd1;
	st.global.f64 	[%rd25], %fd57;
	ld.global.f64 	%fd58, [%rd21+8];
	mul.f64 	%fd59, %fd58, 0d3FE0000000000000;
	st.global.f64 	[%rd25+8], %fd59;
	ld.global.f64 	%fd60, [%rd27+8];
	fma.rn.f64 	%fd61, %fd60, 0d3FE0000000000000, %fd59;
	div.rn.f64 	%fd62, %fd61, %fd1;
	st.global.f64 	[%rd25+8], %fd62;
	ld.global.f64 	%fd63, [%rd21+16];
	mul.f64 	%fd64, %fd63, 0d3FE0000000000000;
	st.global.f64 	[%rd25+16], %fd64;
	ld.global.f64 	%fd65, [%rd27+16];
	fma.rn.f64 	%fd66, %fd65, 0d3FE0000000000000, %fd64;
	div.rn.f64 	%fd67, %fd66, %fd1;
	st.global.f64 	[%rd25+16], %fd67;
	ld.global.f64 	%fd68, [%rd21+24];
	mul.f64 	%fd69, %fd68, 0d3FE0000000000000;
	st.global.f64 	[%rd25+24], %fd69;
	ld.global.f64 	%fd70, [%rd27+24];
	fma.rn.f64 	%fd71, %fd70, 0d3FE0000000000000, %fd69;
	div.rn.f64 	%fd72, %fd71, %fd1;
	st.global.f64 	[%rd25+24], %fd72;
	add.s32 	%r82, %r82, 4;
$L__BB1_21:
	setp.eq.s32 	%p8, %r31, 0;
	@%p8 bra 	$L__BB1_26;
	setp.eq.s32 	%p9, %r31, 1;
	@%p9 bra 	$L__BB1_24;
	add.s32 	%r53, %r82, %r39;
	mul.wide.s32 	%rd28, %r53, 8;
	add.s64 	%rd29, %rd4, %rd28;
	ld.global.f64 	%fd73, [%rd29];
	mul.f64 	%fd74, %fd73, 0d3FE0000000000000;
	cvt.s64.s32 	%rd30, %r82;
	add.s64 	%rd31, %rd30, %rd3;
	shl.b64 	%rd32, %rd31, 3;
	add.s64 	%rd33, %rd2, %rd32;
	st.global.f64 	[%rd33], %fd74;
	sub.s32 	%r54, %r82, %r39;
	mul.wide.s32 	%rd34, %r54, 8;
	add.s64 	%rd35, %rd4, %rd34;
	ld.global.f64 	%fd75, [%rd35];
	fma.rn.f64 	%fd76, %fd75, 0d3FE0000000000000, %fd74;
	div.rn.f64 	%fd77, %fd76, %fd1;
	st.global.f64 	[%rd33], %fd77;
	ld.global.f64 	%fd78, [%rd29+8];
	mul.f64 	%fd79, %fd78, 0d3FE0000000000000;
	st.global.f64 	[%rd33+8], %fd79;
	ld.global.f64 	%fd80, [%rd35+8];
	fma.rn.f64 	%fd81, %fd80, 0d3FE0000000000000, %fd79;
	div.rn.f64 	%fd82, %fd81, %fd1;
	st.global.f64 	[%rd33+8], %fd82;
	add.s32 	%r82, %r82, 2;
$L__BB1_24:
	and.b32  	%r55, %r23, 1;
	setp.eq.b32 	%p10, %r55, 1;
	not.pred 	%p11, %p10;
	@%p11 bra 	$L__BB1_26;
	add.s32 	%r56, %r82, %r39;
	mul.wide.s32 	%rd36, %r56, 8;
	add.s64 	%rd37, %rd4, %rd36;
	ld.global.f64 	%fd83, [%rd37];
	mul.f64 	%fd84, %fd83, 0d3FE0000000000000;
	cvt.s64.s32 	%rd38, %r82;
	add.s64 	%rd39, %rd38, %rd3;
	shl.b64 	%rd40, %rd39, 3;
	add.s64 	%rd41, %rd2, %rd40;
	st.global.f64 	[%rd41], %fd84;
	sub.s32 	%r57, %r82, %r39;
	mul.wide.s32 	%rd42, %r57, 8;
	add.s64 	%rd43, %rd4, %rd42;
	ld.global.f64 	%fd85, [%rd43];
	fma.rn.f64 	%fd86, %fd85, 0d3FE0000000000000, %fd84;
	div.rn.f64 	%fd87, %fd86, %fd1;
	st.global.f64 	[%rd41], %fd87;
$L__BB1_26:
	ret;

}
	// .globl	_Z5caldzPdS_S_S_iiddddiiiii
.visible .entry _Z5caldzPdS_S_S_iiddddiiiii(
	.param .u64 .ptr .align 1 _Z5caldzPdS_S_S_iiddddiiiii_param_0,
	.param .u64 .ptr .align 1 _Z5caldzPdS_S_S_iiddddiiiii_param_1,
	.param .u64 .ptr .align 1 _Z5caldzPdS_S_S_iiddddiiiii_param_2,
	.param .u64 .ptr .align 1 _Z5caldzPdS_S_S_iiddddiiiii_param_3,
	.param .u32 _Z5caldzPdS_S_S_iiddddiiiii_param_4,
	.param .u32 _Z5caldzPdS_S_S_iiddddiiiii_param_5,
	.param .f64 _Z5caldzPdS_S_S_iiddddiiiii_param_6,
	.param .f64 _Z5caldzPdS_S_S_iiddddiiiii_param_7,
	.param .f64 _Z5caldzPdS_S_S_iiddddiiiii_param_8,
	.param .f64 _Z5caldzPdS_S_S_iiddddiiiii_param_9,
	.param .u32 _Z5caldzPdS_S_S_iiddddiiiii_param_10,
	.param .u32 _Z5caldzPdS_S_S_iiddddiiiii_param_11,
	.param .u32 _Z5caldzPdS_S_S_iiddddiiiii_param_12,
	.param .u32 _Z5caldzPdS_S_S_iiddddiiiii_param_13,
	.param .u32 _Z5caldzPdS_S_S_iiddddiiiii_param_14
)
{
	.reg .pred 	%p<28>;
	.reg .b32 	%r<200>;
	.reg .b64 	%rd<167>;
	.reg .b64 	%fd<485>;

	ld.param.u64 	%rd17, [_Z5caldzPdS_S_S_iiddddiiiii_param_0];
	ld.param.u64 	%rd18, [_Z5caldzPdS_S_S_iiddddiiiii_param_1];
	ld.param.u64 	%rd19, [_Z5caldzPdS_S_S_iiddddiiiii_param_2];
	ld.param.u64 	%rd20, [_Z5caldzPdS_S_S_iiddddiiiii_param_3];
	ld.param.u32 	%r66, [_Z5caldzPdS_S_S_iiddddiiiii_param_4];
	ld.param.u32 	%r60, [_Z5caldzPdS_S_S_iiddddiiiii_param_5];
	ld.param.u32 	%r63, [_Z5caldzPdS_S_S_iiddddiiiii_param_12];
	ld.param.u32 	%r64, [_Z5caldzPdS_S_S_iiddddiiiii_param_13];
	ld.param.u32 	%r65, [_Z5caldzPdS_S_S_iiddddiiiii_param_14];
	mov.u32 	%r67, %ctaid.x;
	mov.u32 	%r68, %ntid.x;
	mov.u32 	%r69, %tid.x;
	mad.lo.s32 	%r1, %r67, %r68, %r69;
	setp.ge.s32 	%p1, %r1, %r66;
	@%p1 bra 	$L__BB2_41;
	cvta.to.global.u64 	%rd1, %rd17;
	cvta.to.global.u64 	%rd2, %rd18;
	cvta.to.global.u64 	%rd3, %rd19;
	cvta.to.global.u64 	%rd4, %rd20;
	mul.lo.s32 	%r2, %r60, %r1;
	cvt.s64.s32 	%rd5, %r2;
	add.s32 	%r3, %r63, %r60;
	setp.lt.s32 	%p2, %r60, 1;
	@%p2 bra 	$L__BB2_41;
	ld.param.u32 	%r164, [_Z5caldzPdS_S_S_iiddddiiiii_param_10];
	shl.b64 	%rd21, %rd5, 3;
	add.s64 	%rd6, %rd1, %rd21;
	add.s64 	%rd7, %rd2, %rd21;
	add.s64 	%rd8, %rd3, %rd21;
	add.s32 	%r4, %r64, %r164;
	sub.s32 	%r5, 1, %r64;
	cvt.rn.f64.s32 	%fd1, %r164;
	setp.ne.s32 	%p3, %r65, 3;
	@%p3 bra 	$L__BB2_21;
	add.s64 	%rd9, %rd4, %rd21;
	setp.ge.s32 	%p17, %r5, %r64;
	@%p17 bra 	$L__BB2_16;
	mul.wide.s32 	%rd132, %r2, 8;
	add.s64 	%rd133, %rd132, 64;
	add.s64 	%rd10, %rd1, %rd133;
	add.s64 	%rd11, %rd2, %rd133;
	shl.b32 	%r136, %r64, 1;
	add.s32 	%r137, %r136, -2;
	mov.u32 	%r180, %r63;
$L__BB2_5:
	ld.param.u32 	%r171, [_Z5caldzPdS_S_S_iiddddiiiii_param_10];
	setp.lt.u32 	%p22, %r137, 15;
	sub.s32 	%r138, %r180, %r4;
	mul.wide.s32 	%rd134, %r138, 8;
	add.s64 	%rd135, %rd6, %rd134;
	ld.global.f64 	%fd340, [%rd135];
	add.s32 	%r7, %r180, %r171;
	sub.s32 	%r139, %r7, %r64;
	mul.wide.s32 	%rd136, %r139, 8;
	add.s64 	%rd137, %rd7, %rd136;
	ld.global.f64 	%fd341, [%rd137];
	mul.f64 	%fd342, %fd340, %fd341;
	mul.f64 	%fd477, %fd342, 0d3FE0000000000000;
	sub.s32 	%r8, %r180, %r171;
	mov.u32 	%r186, %r5;
	@%p22 bra 	$L__BB2_9;
	ld.param.u32 	%r172, [_Z5caldzPdS_S_S_iiddddiiiii_param_10];
	add.s32 	%r141, %r136, -1;
	and.b32  	%r142, %r141, -16;
	neg.s32 	%r183, %r142;
	neg.s32 	%r184, %r64;
	sub.s32 	%r143, %r5, %r172;
	add.s32 	%r182, %r143, %r180;
	sub.s32 	%r144, %r172, %r64;
	add.s32 	%r145, %r144, %r180;
	add.s32 	%r181, %r145, 1;
$L__BB2_7:
	.pragma "nounroll";
	mul.wide.s32 	%rd138, %r182, 8;
	add.s64 	%rd139, %rd10, %rd138;
	mul.wide.s32 	%rd140, %r181, 8;
	add.s64 	%rd141, %rd11, %rd140;
	ld.global.f64 	%fd343, [%rd139+-64];
	ld.global.f64 	%fd344, [%rd141+-64];
	fma.rn.f64 	%fd345, %fd343, %fd344, %fd477;
	ld.global.f64 	%fd346, [%rd139+-56];
	ld.global.f64 	%fd347, [%rd141+-56];
	fma.rn.f64 	%fd348, %fd346, %fd347, %fd345;
	ld.global.f64 	%fd349, [%rd139+-48];
	ld.global.f64 	%fd350, [%rd141+-48];
	fma.rn.f64 	%fd351, %fd349, %fd350, %fd348;
	ld.global.f64 	%fd352, [%rd139+-40];
	ld.global.f64 	%fd353, [%rd141+-40];
	fma.rn.f64 	%fd354, %fd352, %fd353, %fd351;
	ld.global.f64 	%fd355, [%rd139+-32];
	ld.global.f64 	%fd356, [%rd141+-32];
	fma.rn.f64 	%fd357, %fd355, %fd356, %fd354;
	ld.global.f64 	%fd358, [%rd139+-24];
	ld.global.f64 	%fd359, [%rd141+-24];
	fma.rn.f64 	%fd360, %fd358, %fd359, %fd357;
	ld.global.f64 	%fd361, [%rd139+-16];
	ld.global.f64 	%fd362, [%rd141+-16];
	fma.rn.f64 	%fd363, %fd361, %fd362, %fd360;
	ld.global.f64 	%fd364, [%rd139+-8];
	ld.global.f64 	%fd365, [%rd141+-8];
	fma.rn.f64 	%fd366, %fd364, %fd365, %fd363;
	ld.global.f64 	%fd367, [%rd139];
	ld.global.f64 	%fd368, [%rd141];
	fma.rn.f64 	%fd369, %fd367, %fd368, %fd366;
	ld.global.f64 	%fd370, [%rd139+8];
	ld.global.f64 	%fd371, [%rd141+8];
	fma.rn.f64 	%fd372, %fd370, %fd371, %fd369;
	ld.global.f64 	%fd373, [%rd139+16];
	ld.global.f64 	%fd374, [%rd141+16];
	fma.rn.f64 	%fd375, %fd373, %fd374, %fd372;
	ld.global.f64 	%fd376, [%rd139+24];
	ld.global.f64 	%fd377, [%rd141+24];
	fma.rn.f64 	%fd378, %fd376, %fd377, %fd375;
	ld.global.f64 	%fd379, [%rd139+32];
	ld.global.f64 	%fd380, [%rd141+32];
	fma.rn.f64 	%fd381, %fd379, %fd380, %fd378;
	ld.global.f64 	%fd382, [%rd139+40];
	ld.global.f64 	%fd383, [%rd141+40];
	fma.rn.f64 	%fd384, %fd382, %fd383, %fd381;
	ld.global.f64 	%fd385, [%rd139+48];
	ld.global.f64 	%fd386, [%rd141+48];
	fma.rn.f64 	%fd387, %fd385, %fd386, %fd384;
	ld.global.f64 	%fd388, [%rd139+56];
	ld.global.f64 	%fd389, [%rd141+56];
	fma.rn.f64 	%fd477, %fd388, %fd389, %fd387;
	add.s32 	%r184, %r184, 16;
	add.s32 	%r183, %r183, 16;
	add.s32 	%r182, %r182, 16;
	add.s32 	%r181, %r181, 16;
	setp.ne.s32 	%p23, %r183, 0;
	@%p23 bra 	$L__BB2_7;
	add.s32 	%r186, %r184, 1;
$L__BB2_9:
	add.s32 	%r147, %r136, 14;
	and.b32  	%r148, %r147, 14;
	setp.lt.u32 	%p24, %r148, 7;
	@%p24 bra 	$L__BB2_11;
	add.s32 	%r149, %r8, %r186;
	mul.wide.s32 	%rd142, %r149, 8;
	add.s64 	%rd143, %rd6, %rd142;
	ld.global.f64 	%fd390, [%rd143];
	add.s32 	%r150, %r186, %r7;
	mul.wide.s32 	%rd144, %r150, 8;
	add.s64 	%rd145, %rd7, %rd144;
	ld.global.f64 	%fd391, [%rd145];
	fma.rn.f64 	%fd392, %fd390, %fd391, %fd477;
	ld.global.f64 	%fd393, [%rd143+8];
	ld.global.f64 	%fd394, [%rd145+8];
	fma.rn.f64 	%fd395, %fd393, %fd394, %fd392;
	ld.global.f64 	%fd396, [%rd143+16];
	ld.global.f64 	%fd397, [%rd145+16];
	fma.rn.f64 	%fd398, %fd396, %fd397, %fd395;
	ld.global.f64 	%fd399, [%rd143+24];
	ld.global.f64 	%fd400, [%rd145+24];
	fma.rn.f64 	%fd401, %fd399, %fd400, %fd398;
	ld.global.f64 	%fd402, [%rd143+32];
	ld.global.f64 	%fd403, [%rd145+32];
	fma.rn.f64 	%fd404, %fd402, %fd403, %fd401;
	ld.global.f64 	%fd405, [%rd143+40];
	ld.global.f64 	%fd406, [%rd145+40];
	fma.rn.f64 	%fd407, %fd405, %fd406, %fd404;
	ld.global.f64 	%fd408, [%rd143+48];
	ld.global.f64 	%fd409, [%rd145+48];
	fma.rn.f64 	%fd410, %fd408, %fd409, %fd407;
	ld.global.f64 	%fd411, [%rd143+56];
	ld.global.f64 	%fd412, [%rd145+56];
	fma.rn.f64 	%fd477, %fd411, %fd412, %fd410;
	add.s32 	%r186, %r186, 8;
$L__BB2_11:
	add.s32 	%r152, %r136, 6;
	and.b32  	%r153, %r152, 6;
	setp.lt.u32 	%p25, %r153, 3;
	@%p25 bra 	$L__BB2_13;
	add.s32 	%r154, %r8, %r186;
	mul.wide.s32 	%rd146, %r154, 8;
	add.s64 	%rd147, %rd6, %rd146;
	ld.global.f64 	%fd413, [%rd147];
	add.s32 	%r155, %r186, %r7;
	mul.wide.s32 	%rd148, %r155, 8;
	add.s64 	%rd149, %rd7, %rd148;
	ld.global.f64 	%fd414, [%rd149];
	fma.rn.f64 	%fd415, %fd413, %fd414, %fd477;
	ld.global.f64 	%fd416, [%rd147+8];
	ld.global.f64 	%fd417, [%rd149+8];
	fma.rn.f64 	%fd418, %fd416, %fd417, %fd415;
	ld.global.f64 	%fd419, [%rd147+16];
	ld.global.f64 	%fd420, [%rd149+16];
	fma.rn.f64 	%fd421, %fd419, %fd420, %fd418;
	ld.global.f64 	%fd422, [%rd147+24];
	ld.global.f64 	%fd423, [%rd149+24];
	fma.rn.f64 	%fd477, %fd422, %fd423, %fd421;
	add.s32 	%r186, %r186, 4;
$L__BB2_13:
	and.b32  	%r156, %r64, 1;
	setp.eq.b32 	%p26, %r156, 1;
	add.s32 	%r157, %r8, %r186;
	mul.wide.s32 	%rd150, %r157, 8;
	add.s64 	%rd12, %rd6, %rd150;
	ld.global.f64 	%fd424, [%rd12];
	add.s32 	%r158, %r186, %r7;
	mul.wide.s32 	%rd151, %r158, 8;
	add.s64 	%rd13, %rd7, %rd151;
	ld.global.f64 	%fd425, [%rd13];
	fma.rn.f64 	%fd479, %fd424, %fd425, %fd477;
	@%p26 bra 	$L__BB2_15;
	ld.global.f64 	%fd426, [%rd12+8];
	ld.global.f64 	%fd427, [%rd13+8];
	fma.rn.f64 	%fd428, %fd426, %fd427, %fd479;
	ld.global.f64 	%fd429, [%rd12+16];
	ld.global.f64 	%fd430, [%rd13+16];
	fma.rn.f64 	%fd479, %fd429, %fd430, %fd428;
$L__BB2_15:
	ld.param.u32 	%r179, [_Z5caldzPdS_S_S_iiddddiiiii_param_11];
	ld.param.f64 	%fd474, [_Z5caldzPdS_S_S_iiddddiiiii_param_9];
	ld.param.f64 	%fd467, [_Z5caldzPdS_S_S_iiddddiiiii_param_8];
	ld.param.f64 	%fd464, [_Z5caldzPdS_S_S_iiddddiiiii_param_7];
	ld.param.f64 	%fd461, [_Z5caldzPdS_S_S_iiddddiiiii_param_6];
	add.s32 	%r159, %r8, %r64;
	mul.wide.s32 	%rd152, %r159, 8;
	add.s64 	%rd153, %rd6, %rd152;
	ld.global.f64 	%fd431, [%rd153];
	add.s32 	%r160, %r4, %r180;
	mul.wide.s32 	%rd154, %r160, 8;
	add.s64 	%rd155, %rd7, %rd154;
	ld.global.f64 	%fd432, [%rd155];
	mul.f64 	%fd433, %fd431, %fd432;
	fma.rn.f64 	%fd434, %fd433, 0d3FE0000000000000, %fd479;
	sub.s32 	%r161, %r180, %r179;
	mul.wide.s32 	%rd156, %r161, 8;
	add.s64 	%rd157, %rd6, %rd156;
	ld.global.f64 	%fd435, [%rd157];
	mul.wide.s32 	%rd158, %r64, 8;
	mul.wide.s32 	%rd159, %r138, 8;
	add.s64 	%rd160, %rd6, %rd159;
	add.s64 	%rd161, %rd160, %rd158;
	ld.global.f64 	%fd436, [%rd161];
	div.rn.f64 	%fd437, %fd434, %fd1;
	mul.f64 	%fd438, %fd435, %fd436;
	sub.f64 	%fd439, %fd437, %fd438;
	mul.wide.s32 	%rd162, %r180, 8;
	add.s64 	%rd163, %rd9, %rd162;
	ld.global.f64 	%fd440, [%rd163+-16];
	ld.global.f64 	%fd441, [%rd163+-8];
	add.s32 	%r27, %r180, 1;
	ld.global.f64 	%fd442, [%rd163+8];
	mul.f64 	%fd443, %fd441, %fd442;
	mul.f64 	%fd444, %fd440, %fd441;
	sub.f64 	%fd445, %fd443, %fd444;
	fma.rn.f64 	%fd446, %fd464, %fd445, %fd439;
	add.s64 	%rd164, %rd7, %rd162;
	ld.global.f64 	%fd447, [%rd164+-8];
	ld.global.f64 	%fd448, [%rd164+8];
	mul.f64 	%fd449, %fd441, %fd448;
	mul.f64 	%fd450, %fd440, %fd447;
	sub.f64 	%fd451, %fd449, %fd450;
	fma.rn.f64 	%fd452, %fd467, %fd451, %fd446;
	ld.global.f64 	%fd453, [%rd164];
	sub.f64 	%fd454, %fd452, %fd453;
	ld.global.f64 	%fd455, [%rd163];
	mul.f64 	%fd456, %fd461, %fd455;
	sub.f64 	%fd457, %fd454, %fd456;
	add.f64 	%fd458, %fd474, %fd457;
	sub.s32 	%r163, %r180, %r63;
	mul.wide.s32 	%rd165, %r163, 8;
	add.s64 	%rd166, %rd8, %rd165;
	st.global.f64 	[%rd166], %fd458;
	setp.lt.s32 	%p27, %r27, %r3;
	mov.u32 	%r180, %r27;
	@%p27 bra 	$L__BB2_5;
	bra.uni 	$L__BB2_41;
$L__BB2_16:
	add.s32 	%r28, %r63, 1;
	max.s32 	%r118, %r3, %r28;
	sub.s32 	%r119, %r118, %r63;
	and.b32  	%r120, %r119, 1;
	setp.eq.b32 	%p18, %r120, 1;
	not.pred 	%p19, %p18;
	mov.u32 	%r189, %r63;
	@%p19 bra 	$L__BB2_18;
	ld.param.u32 	%r177, [_Z5caldzPdS_S_S_iiddddiiiii_param_11];
	ld.param.u32 	%r169, [_Z5caldzPdS_S_S_iiddddiiiii_param_10];
	ld.param.f64 	%fd472, [_Z5caldzPdS_S_S_iiddddiiiii_param_9];
	ld.param.f64 	%fd465, [_Z5caldzPdS_S_S_iiddddiiiii_param_8];
	ld.param.f64 	%fd462, [_Z5caldzPdS_S_S_iiddddiiiii_param_7];
	ld.param.f64 	%fd459, [_Z5caldzPdS_S_S_iiddddiiiii_param_6];
	sub.s32 	%r121, %r63, %r4;
	mul.wide.s32 	%rd100, %r121, 8;
	add.s64 	%rd101, %rd6, %rd100;
	ld.global.f64 	%fd243, [%rd101];
	add.s32 	%r122, %r63, %r169;
	sub.s32 	%r123, %r122, %r64;
	mul.wide.s32 	%rd102, %r123, 8;
	add.s64 	%rd103, %rd7, %rd102;
	ld.global.f64 	%fd244, [%rd103];
	mul.f64 	%fd245, %fd243, %fd244;
	sub.s32 	%r124, %r63, %r169;
	add.s32 	%r125, %r124, %r64;
	mul.wide.s32 	%rd104, %r125, 8;
	add.s64 	%rd105, %rd6, %rd104;
	ld.global.f64 	%fd246, [%rd105];
	add.s32 	%r126, %r4, %r63;
	mul.wide.s32 	%rd106, %r126, 8;
	add.s64 	%rd107, %rd7, %rd106;
	ld.global.f64 	%fd247, [%rd107];
	mul.f64 	%fd248, %fd246, %fd247;
	mul.f64 	%fd249, %fd248, 0d3FE0000000000000;
	fma.rn.f64 	%fd250, %fd245, 0d3FE0000000000000, %fd249;
	sub.s32 	%r127, %r63, %r177;
	mul.wide.s32 	%rd108, %r127, 8;
	add.s64 	%rd109, %rd6, %rd108;
	ld.global.f64 	%fd251, [%rd109];
	mul.wide.s32 	%rd110, %r64, 8;
	add.s64 	%rd111, %rd101, %rd110;
	ld.global.f64 	%fd252, [%rd111];
	div.rn.f64 	%fd253, %fd250, %fd1;
	mul.f64 	%fd254, %fd251, %fd252;
	sub.f64 	%fd255, %fd253, %fd254;
	mul.wide.s32 	%rd112, %r63, 8;
	add.s64 	%rd113, %rd9, %rd112;
	ld.global.f64 	%fd256, [%rd113+-16];
	ld.global.f64 	%fd257, [%rd113+-8];
	ld.global.f64 	%fd258, [%rd113+8];
	mul.f64 	%fd259, %fd257, %fd258;
	mul.f64 	%fd260, %fd256, %fd257;
	sub.f64 	%fd261, %fd259, %fd260;
	fma.rn.f64 	%fd262, %fd462, %fd261, %fd255;
	add.s64 	%rd114, %rd7, %rd112;
	ld.global.f64 	%fd263, [%rd114+-8];
	ld.global.f64 	%fd264, [%rd114+8];
	mul.f64 	%fd265, %fd257, %fd264;
	mul.f64 	%fd266, %fd256, %fd263;
	sub.f64 	%fd267, %fd265, %fd266;
	fma.rn.f64 	%fd268, %fd465, %fd267, %fd262;
	ld.global.f64 	%fd269, [%rd114];
	sub.f64 	%fd270, %fd268, %fd269;
	ld.global.f64 	%fd271, [%rd113];
	mul.f64 	%fd272, %fd459, %fd271;
	sub.f64 	%fd273, %fd270, %fd272;
	add.f64 	%fd274, %fd472, %fd273;
	st.global.f64 	[%rd8], %fd274;
	mov.u32 	%r189, %r28;
$L__BB2_18:
	setp.ge.s32 	%p20, %r28, %r3;
	@%p20 bra 	$L__BB2_41;
	mul.wide.s32 	%rd125, %r64, 8;
$L__BB2_20:
	ld.param.u32 	%r178, [_Z5caldzPdS_S_S_iiddddiiiii_param_11];
	ld.param.u32 	%r170, [_Z5caldzPdS_S_S_iiddddiiiii_param_10];
	ld.param.f64 	%fd473, [_Z5caldzPdS_S_S_iiddddiiiii_param_9];
	ld.param.f64 	%fd466, [_Z5caldzPdS_S_S_iiddddiiiii_param_8];
	ld.param.f64 	%fd463, [_Z5caldzPdS_S_S_iiddddiiiii_param_7];
	ld.param.f64 	%fd460, [_Z5caldzPdS_S_S_iiddddiiiii_param_6];
	sub.s32 	%r128, %r189, %r4;
	mul.wide.s32 	%rd115, %r128, 8;
	add.s64 	%rd116, %rd6, %rd115;
	ld.global.f64 	%fd275, [%rd116];
	add.s32 	%r129, %r189, %r170;
	sub.s32 	%r130, %r129, %r64;
	mul.wide.s32 	%rd117, %r130, 8;
	add.s64 	%rd118, %rd7, %rd117;
	ld.global.f64 	%fd276, [%rd118];
	mul.f64 	%fd277, %fd275, %fd276;
	sub.s32 	%r131, %r189, %r170;
	add.s32 	%r132, %r131, %r64;
	mul.wide.s32 	%rd119, %r132, 8;
	add.s64 	%rd120, %rd6, %rd119;
	ld.global.f64 	%fd278, [%rd120];
	add.s32 	%r133, %r4, %r189;
	mul.wide.s32 	%rd121, %r133, 8;
	add.s64 	%rd122, %rd7, %rd121;
	ld.global.f64 	%fd279, [%rd122];
	mul.f64 	%fd280, %fd278, %fd279;
	mul.f64 	%fd281, %fd280, 0d3FE0000000000000;
	fma.rn.f64 	%fd282, %fd277, 0d3FE0000000000000, %fd281;
	sub.s32 	%r134, %r189, %r178;
	mul.wide.s32 	%rd123, %r134, 8;
	add.s64 	%rd124, %rd6, %rd123;
	ld.global.f64 	%fd283, [%rd124];
	add.s64 	%rd126, %rd116, %rd125;
	ld.global.f64 	%fd284, [%rd126];
	cvt.rn.f64.s32 	%fd285, %r170;
	div.rn.f64 	%fd286, %fd282, %fd285;
	mul.f64 	%fd287, %fd283, %fd284;
	sub.f64 	%fd288, %fd286, %fd287;
	mul.wide.s32 	%rd127, %r189, 8;
	add.s64 	%rd128, %rd9, %rd127;
	ld.global.f64 	%fd289, [%rd128+-16];
	ld.global.f64 	%fd290, [%rd128+-8];
	ld.global.f64 	%fd291, [%rd128+8];
	mul.f64 	%fd292, %fd290, %fd291;
	mul.f64 	%fd293, %fd289, %fd290;
	sub.f64 	%fd294, %fd292, %fd293;
	fma.rn.f64 	%fd295, %fd463, %fd294, %fd288;
	add.s64 	%rd129, %rd7, %rd127;
	ld.global.f64 	%fd296, [%rd129+-8];
	ld.global.f64 	%fd297, [%rd129+8];
	mul.f64 	%fd298, %fd290, %fd297;
	mul.f64 	%fd299, %fd289, %fd296;
	sub.f64 	%fd300, %fd298, %fd299;
	fma.rn.f64 	%fd301, %fd466, %fd300, %fd295;
	ld.global.f64 	%fd302, [%rd129];
	sub.f64 	%fd303, %fd301, %fd302;
	ld.global.f64 	%fd304, [%rd128];
	mul.f64 	%fd305, %fd460, %fd304;
	sub.f64 	%fd306, %fd303, %fd305;
	add.f64 	%fd307, %fd473, %fd306;
	sub.s32 	%r135, %r189, %r63;
	mul.wide.s32 	%rd130, %r135, 8;
	add.s64 	%rd131, %rd8, %rd130;
	st.global.f64 	[%rd131], %fd307;
	ld.global.f64 	%fd308, [%rd116+8];
	ld.global.f64 	%fd309, [%rd118+8];
	mul.f64 	%fd310, %fd308, %fd309;
	ld.global.f64 	%fd311, [%rd120+8];
	ld.global.f64 	%fd312, [%rd122+8];
	mul.f64 	%fd313, %fd311, %fd312;
	mul.f64 	%fd314, %fd313, 0d3FE0000000000000;
	fma.rn.f64 	%fd315, %fd310, 0d3FE0000000000000, %fd314;
	ld.global.f64 	%fd316, [%rd124+8];
	ld.global.f64 	%fd317, [%rd126+8];
	div.rn.f64 	%fd318, %fd315, %fd285;
	mul.f64 	%fd319, %fd316, %fd317;
	sub.f64 	%fd320, %fd318, %fd319;
	ld.global.f64 	%fd321, [%rd128+-8];
	ld.global.f64 	%fd322, [%rd128];
	add.s32 	%r189, %r189, 2;
	ld.global.f64 	%fd323, [%rd128+16];
	mul.f64 	%fd324, %fd322, %fd323;
	mul.f64 	%fd325, %fd321, %fd322;
	sub.f64 	%fd326, %fd324, %fd325;
	fma.rn.f64 	%fd327, %fd463, %fd326, %fd320;
	ld.global.f64 	%fd328, [%rd129];
	ld.global.f64 	%fd329, [%rd129+16];
	mul.f64 	%fd330, %fd322, %fd329;
	mul.f64 	%fd331, %fd321, %fd328;
	sub.f64 	%fd332, %fd330, %fd331;
	fma.rn.f64 	%fd333, %fd466, %fd332, %fd327;
	ld.global.f64 	%fd334, [%rd129+8];
	sub.f64 	%fd335, %fd333, %fd334;
	ld.global.f64 	%fd336, [%rd128+8];
	mul.f64 	%fd337, %fd460, %fd336;
	sub.f64 	%fd338, %fd335, %fd337;
	add.f64 	%fd339, %fd473, %fd338;
	st.global.f64 	[%rd131+8], %fd339;
	setp.lt.s32 	%p21, %r189, %r3;
	@%p21 bra 	$L__BB2_20;
	bra.uni 	$L__BB2_41;
$L__BB2_21:
	setp.ge.s32 	%p4, %r5, %r64;
	@%p4 bra 	$L__BB2_33;
	shl.b32 	%r99, %r64, 1;
	add.s32 	%r100, %r99, -1;
	add.s32 	%r32, %r99, -2;
	add.s32 	%r101, %r99, 14;
	and.b32  	%r33, %r101, 14;
	add.s32 	%r102, %r99, 6;
	and.b32  	%r34, %r102, 6;
	and.b32  	%r35, %r100, -16;
	and.b32  	%r36, %r64, 1;
	mul.wide.s32 	%rd93, %r64, 8;
	mov.u32 	%r190, %r63;
$L__BB2_23:
	ld.param.u32 	%r168, [_Z5caldzPdS_S_S_iiddddiiiii_param_10];
	setp.lt.u32 	%p11, %r32, 15;
	sub.s32 	%r103, %r190, %r4;
	mul.wide.s32 	%rd70, %r103, 8;
	add.s64 	%rd14, %rd6, %rd70;
	ld.global.f64 	%fd140, [%rd14];
	add.s32 	%r38, %r190, %r168;
	sub.s32 	%r104, %r38, %r64;
	mul.wide.s32 	%rd71, %r104, 8;
	add.s64 	%rd72, %rd7, %rd71;
	ld.global.f64 	%fd141, [%rd72];
	mul.f64 	%fd142, %fd140, %fd141;
	mul.f64 	%fd481, %fd142, 0d3FE0000000000000;
	sub.s32 	%r39, %r190, %r168;
	mov.u32 	%r193, %r5;
	@%p11 bra 	$L__BB2_26;
	mov.b32 	%r192, 0;
	mov.u32 	%r193, %r5;
$L__BB2_25:
	.pragma "nounroll";
	add.s32 	%r106, %r39, %r193;
	mul.wide.s32 	%rd73, %r106, 8;
	add.s64 	%rd74, %rd6, %rd73;
	ld.global.f64 	%fd143, [%rd74];
	add.s32 	%r107, %r193, %r38;
	mul.wide.s32 	%rd75, %r107, 8;
	add.s64 	%rd76, %rd7, %rd75;
	ld.global.f64 	%fd144, [%rd76];
	fma.rn.f64 	%fd145, %fd143, %fd144, %fd481;
	ld.global.f64 	%fd146, [%rd74+8];
	ld.global.f64 	%fd147, [%rd76+8];
	fma.rn.f64 	%fd148, %fd146, %fd147, %fd145;
	ld.global.f64 	%fd149, [%rd74+16];
	ld.global.f64 	%fd150, [%rd76+16];
	fma.rn.f64 	%fd151, %fd149, %fd150, %fd148;
	ld.global.f64 	%fd152, [%rd74+24];
	ld.global.f64 	%fd153, [%rd76+24];
	fma.rn.f64 	%fd154, %fd152, %fd153, %fd151;
	ld.global.f64 	%fd155, [%rd74+32];
	ld.global.f64 	%fd156, [%rd76+32];
	fma.rn.f64 	%fd157, %fd155, %fd156, %fd154;
	ld.global.f64 	%fd158, [%rd74+40];
	ld.global.f64 	%fd159, [%rd76+40];
	fma.rn.f64 	%fd160, %fd158, %fd159, %fd157;
	ld.global.f64 	%fd161, [%rd74+48];
	ld.global.f64 	%fd162, [%rd76+48];
	fma.rn.f64 	%fd163, %fd161, %fd162, %fd160;
	ld.global.f64 	%fd164, [%rd74+56];
	ld.global.f64 	%fd165, [%rd76+56];
	fma.rn.f64 	%fd166, %fd164, %fd165, %fd163;
	ld.global.f64 	%fd167, [%rd74+64];
	ld.global.f64 	%fd168, [%rd76+64];
	fma.rn.f64 	%fd169, %fd167, %fd168, %fd166;
	ld.global.f64 	%fd170, [%rd74+72];
	ld.global.f64 	%fd171, [%rd76+72];
	fma.rn.f64 	%fd172, %fd170, %fd171, %fd169;
	ld.global.f64 	%fd173, [%rd74+80];
	ld.global.f64 	%fd174, [%rd76+80];
	fma.rn.f64 	%fd175, %fd173, %fd174, %fd172;
	ld.global.f64 	%fd176, [%rd74+88];
	ld.global.f64 	%fd177, [%rd76+88];
	fma.rn.f64 	%fd178, %fd176, %fd177, %fd175;
	ld.global.f64 	%fd179, [%rd74+96];
	ld.global.f64 	%fd180, [%rd76+96];
	fma.rn.f64 	%fd181, %fd179, %fd180, %fd178;
	ld.global.f64 	%fd182, [%rd74+104];
	ld.global.f64 	%fd183, [%rd76+104];
	fma.rn.f64 	%fd184, %fd182, %fd183, %fd181;
	ld.global.f64 	%fd185, [%rd74+112];
	ld.global.f64 	%fd186, [%rd76+112];
	fma.rn.f64 	%fd187, %fd185, %fd186, %fd184;
	ld.global.f64 	%fd188, [%rd74+120];
	ld.global.f64 	%fd189, [%rd76+120];
	fma.rn.f64 	%fd481, %fd188, %fd189, %fd187;
	add.s32 	%r193, %r193, 16;
	add.s32 	%r192, %r192, 16;
	setp.ne.s32 	%p12, %r192, %r35;
	@%p12 bra 	$L__BB2_25;
$L__BB2_26:
	setp.lt.u32 	%p13, %r33, 7;
	@%p13 bra 	$L__BB2_28;
	add.s32 	%r108, %r39, %r193;
	mul.wide.s32 	%rd77, %r108, 8;
	add.s64 	%rd78, %rd6, %rd77;
	ld.global.f64 	%fd190, [%rd78];
	add.s32 	%r109, %r193, %r38;
	mul.wide.s32 	%rd79, %r109, 8;
	add.s64 	%rd80, %rd7, %rd79;
	ld.global.f64 	%fd191, [%rd80];
	fma.rn.f64 	%fd192, %fd190, %fd191, %fd481;
	ld.global.f64 	%fd193, [%rd78+8];
	ld.global.f64 	%fd194, [%rd80+8];
	fma.rn.f64 	%fd195, %fd193, %fd194, %fd192;
	ld.global.f64 	%fd196, [%rd78+16];
	ld.global.f64 	%fd197, [%rd80+16];
	fma.rn.f64 	%fd198, %fd196, %fd197, %fd195;
	ld.global.f64 	%fd199, [%rd78+24];
	ld.global.f64 	%fd200, [%rd80+24];
	fma.rn.f64 	%fd201, %fd199, %fd200, %fd198;
	ld.global.f64 	%fd202, [%rd78+32];
	ld.global.f64 	%fd203, [%rd80+32];
	fma.rn.f64 	%fd204, %fd202, %fd203, %fd201;
	ld.global.f64 	%fd205, [%rd78+40];
	ld.global.f64 	%fd206, [%rd80+40];
	fma.rn.f64 	%fd207, %fd205, %fd206, %fd204;
	ld.global.f64 	%fd208, [%rd78+48];
	ld.global.f64 	%fd209, [%rd80+48];
	fma.rn.f64 	%fd210, %fd208, %fd209, %fd207;
	ld.global.f64 	%fd211, [%rd78+56];
	ld.global.f64 	%fd212, [%rd80+56];
	fma.rn.f64 	%fd481, %fd211, %fd212, %fd210;
	add.s32 	%r193, %r193, 8;
$L__BB2_28:
	setp.lt.u32 	%p14, %r34, 3;
	@%p14 bra 	$L__BB2_30;
	add.s32 	%r110, %r39, %r193;
	mul.wide.s32 	%rd81, %r110, 8;
	add.s64 	%rd82, %rd6, %rd81;
	ld.global.f64 	%fd213, [%rd82];
	add.s32 	%r111, %r193, %r38;
	mul.wide.s32 	%rd83, %r111, 8;
	add.s64 	%rd84, %rd7, %rd83;
	ld.global.f64 	%fd214, [%rd84];
	fma.rn.f64 	%fd215, %fd213, %fd214, %fd481;
	ld.global.f64 	%fd216, [%rd82+8];
	ld.global.f64 	%fd217, [%rd84+8];
	fma.rn.f64 	%fd218, %fd216, %fd217, %fd215;
	ld.global.f64 	%fd219, [%rd82+16];
	ld.global.f64 	%fd220, [%rd84+16];
	fma.rn.f64 	%fd221, %fd219, %fd220, %fd218;
	ld.global.f64 	%fd222, [%rd82+24];
	ld.global.f64 	%fd223, [%rd84+24];
	fma.rn.f64 	%fd481, %fd222, %fd223, %fd221;
	add.s32 	%r193, %r193, 4;
$L__BB2_30:
	setp.ne.s32 	%p15, %r36, 0;
	add.s32 	%r112, %r39, %r193;
	mul.wide.s32 	%rd85, %r112, 8;
	add.s64 	%rd15, %rd6, %rd85;
	ld.global.f64 	%fd224, [%rd15];
	add.s32 	%r113, %r193, %r38;
	mul.wide.s32 	%rd86, %r113, 8;
	add.s64 	%rd16, %rd7, %rd86;
	ld.global.f64 	%fd225, [%rd16];
	fma.rn.f64 	%fd484, %fd224, %fd225, %fd481;
	@%p15 bra 	$L__BB2_32;
	ld.global.f64 	%fd226, [%rd15+8];
	ld.global.f64 	%fd227, [%rd16+8];
	fma.rn.f64 	%fd228, %fd226, %fd227, %fd484;
	ld.global.f64 	%fd229, [%rd15+16];
	ld.global.f64 	%fd230, [%rd16+16];
	fma.rn.f64 	%fd484, %fd229, %fd230, %fd228;
$L__BB2_32:
	ld.param.u32 	%r176, [_Z5caldzPdS_S_S_iiddddiiiii_param_11];
	ld.param.f64 	%fd471, [_Z5caldzPdS_S_S_iiddddiiiii_param_9];
	add.s32 	%r114, %r39, %r64;
	mul.wide.s32 	%rd87, %r114, 8;
	add.s64 	%rd88, %rd6, %rd87;
	ld.global.f64 	%fd231, [%rd88];
	add.s32 	%r115, %r4, %r190;
	mul.wide.s32 	%rd89, %r115, 8;
	add.s64 	%rd90, %rd7, %rd89;
	ld.global.f64 	%fd232, [%rd90];
	mul.f64 	%fd233, %fd231, %fd232;
	fma.rn.f64 	%fd234, %fd233, 0d3FE0000000000000, %fd484;
	sub.s32 	%r116, %r190, %r176;
	mul.wide.s32 	%rd91, %r116, 8;
	add.s64 	%rd92, %rd6, %rd91;
	ld.global.f64 	%fd235, [%rd92];
	add.s64 	%rd94, %rd14, %rd93;
	ld.global.f64 	%fd236, [%rd94];
	div.rn.f64 	%fd237, %fd234, %fd1;
	mul.f64 	%fd238, %fd235, %fd236;
	sub.f64 	%fd239, %fd237, %fd238;
	mul.wide.s32 	%rd95, %r190, 8;
	add.s64 	%rd96, %rd7, %rd95;
	ld.global.f64 	%fd240, [%rd96];
	sub.f64 	%fd241, %fd239, %fd240;
	add.f64 	%fd242, %fd471, %fd241;
	sub.s32 	%r117, %r190, %r63;
	mul.wide.s32 	%rd97, %r117, 8;
	add.s64 	%rd98, %rd8, %rd97;
	st.global.f64 	[%rd98], %fd242;
	add.s32 	%r190, %r190, 1;
	setp.lt.s32 	%p16, %r190, %r3;
	@%p16 bra 	$L__BB2_23;
	bra.uni 	$L__BB2_41;
$L__BB2_33:
	add.s32 	%r70, %r63, 1;
	max.s32 	%r71, %r3, %r70;
	sub.s32 	%r50, %r71, %r63;
	and.b32  	%r51, %r50, 3;
	sub.s32 	%r72, %r63, %r71;
	setp.gt.u32 	%p5, %r72, -4;
	mov.u32 	%r198, %r63;
	@%p5 bra 	$L__BB2_36;
	and.b32  	%r52, %r50, -4;
	mov.b32 	%r197, 0;
	mul.wide.s32 	%rd32, %r64, 8;
	mov.u32 	%r198, %r63;
$L__BB2_35:
	.pragma "nounroll";
	ld.param.u32 	%r173, [_Z5caldzPdS_S_S_iiddddiiiii_param_11];
	ld.param.u32 	%r165, [_Z5caldzPdS_S_S_iiddddiiiii_param_10];
	ld.param.f64 	%fd468, [_Z5caldzPdS_S_S_iiddddiiiii_param_9];
	sub.s32 	%r74, %r198, %r4;
	mul.wide.s32 	%rd22, %r74, 8;
	add.s64 	%rd23, %rd6, %rd22;
	ld.global.f64 	%fd28, [%rd23];
	add.s32 	%r75, %r198, %r165;
	sub.s32 	%r76, %r75, %r64;
	mul.wide.s32 	%rd24, %r76, 8;
	add.s64 	%rd25, %rd7, %rd24;
	ld.global.f64 	%fd29, [%rd25];
	mul.f64 	%fd30, %fd28, %fd29;
	sub.s32 	%r77, %r198, %r165;
	add.s32 	%r78, %r77, %r64;
	mul.wide.s32 	%rd26, %r78, 8;
	add.s64 	%rd27, %rd6, %rd26;
	ld.global.f64 	%fd31, [%rd27];
	add.s32 	%r79, %r4, %r198;
	mul.wide.s32 	%rd28, %r79, 8;
	add.s64 	%rd29, %rd7, %rd28;
	ld.global.f64 	%fd32, [%rd29];
	mul.f64 	%fd33, %fd31, %fd32;
	mul.f64 	%fd34, %fd33, 0d3FE0000000000000;
	fma.rn.f64 	%fd35, %fd30, 0d3FE0000000000000, %fd34;
	sub.s32 	%r80, %r198, %r173;
	mul.wide.s32 	%rd30, %r80, 8;
	add.s64 	%rd31, %rd6, %rd30;
	ld.global.f64 	%fd36, [%rd31];
	add.s64 	%rd33, %rd23, %rd32;
	ld.global.f64 	%fd37, [%rd33];
	div.rn.f64 	%fd38, %fd35, %fd1;
	mul.f64 	%fd39, %fd36, %fd37;
	sub.f64 	%fd40, %fd38, %fd39;
	mul.wide.s32 	%rd34, %r198, 8;
	add.s64 	%rd35, %rd7, %rd34;
	ld.global.f64 	%fd41, [%rd35];
	sub.f64 	%fd42, %fd40, %fd41;
	add.f64 	%fd43, %fd468, %fd42;
	sub.s32 	%r81, %r198, %r63;
	mul.wide.s32 	%rd36, %r81, 8;
	add.s64 	%rd37, %rd8, %rd36;
	st.global.f64 	[%rd37], %fd43;
	ld.global.f64 	%fd44, [%rd23+8];
	ld.global.f64 	%fd45, [%rd25+8];
	mul.f64 	%fd46, %fd44, %fd45;
	ld.global.f64 	%fd47, [%rd27+8];
	ld.global.f64 	%fd48, [%rd29+8];
	mul.f64 	%fd49, %fd47, %fd48;
	mul.f64 	%fd50, %fd49, 0d3FE0000000000000;
	fma.rn.f64 	%fd51, %fd46, 0d3FE0000000000000, %fd50;
	ld.global.f64 	%fd52, [%rd31+8];
	ld.global.f64 	%fd53, [%rd33+8];
	div.rn.f64 	%fd54, %fd51, %fd1;
	mul.f64 	%fd55, %fd52, %fd53;
	sub.f64 	%fd56, %fd54, %fd55;
	ld.global.f64 	%fd57, [%rd35+8];
	sub.f64 	%fd58, %fd56, %fd57;
	add.f64 	%fd59, %fd468, %fd58;
	st.global.f64 	[%rd37+8], %fd59;
	ld.global.f64 	%fd60, [%rd23+16];
	ld.global.f64 	%fd61, [%rd25+16];
	mul.f64 	%fd62, %fd60, %fd61;
	ld.global.f64 	%fd63, [%rd27+16];
	ld.global.f64 	%fd64, [%rd29+16];
	mul.f64 	%fd65, %fd63, %fd64;
	mul.f64 	%fd66, %fd65, 0d3FE0000000000000;
	fma.rn.f64 	%fd67, %fd62, 0d3FE0000000000000, %fd66;
	ld.global.f64 	%fd68, [%rd31+16];
	ld.global.f64 	%fd69, [%rd33+16];
	div.rn.f64 	%fd70, %fd67, %fd1;
	mul.f64 	%fd71, %fd68, %fd69;
	sub.f64 	%fd72, %fd70, %fd71;
	ld.global.f64 	%fd73, [%rd35+16];
	sub.f64 	%fd74, %fd72, %fd73;
	add.f64 	%fd75, %fd468, %fd74;
	st.global.f64 	[%rd37+16], %fd75;
	ld.global.f64 	%fd76, [%rd23+24];
	ld.global.f64 	%fd77, [%rd25+24];
	mul.f64 	%fd78, %fd76, %fd77;
	ld.global.f64 	%fd79, [%rd27+24];
	ld.global.f64 	%fd80, [%rd29+24];
	mul.f64 	%fd81, %fd79, %fd80;
	mul.f64 	%fd82, %fd81, 0d3FE0000000000000;
	fma.rn.f64 	%fd83, %fd78, 0d3FE0000000000000, %fd82;
	ld.global.f64 	%fd84, [%rd31+24];
	ld.global.f64 	%fd85, [%rd33+24];
	div.rn.f64 	%fd86, %fd83, %fd1;
	mul.f64 	%fd87, %fd84, %fd85;
	sub.f64 	%fd88, %fd86, %fd87;
	ld.global.f64 	%fd89, [%rd35+24];
	sub.f64 	%fd90, %fd88, %fd89;
	add.f64 	%fd91, %fd468, %fd90;
	st.global.f64 	[%rd37+24], %fd91;
	add.s32 	%r198, %r198, 4;
	add.s32 	%r197, %r197, 4;
	setp.ne.s32 	%p6, %r197, %r52;
	@%p6 bra 	$L__BB2_35;
$L__BB2_36:
	setp.eq.s32 	%p7, %r51, 0;
	@%p7 bra 	$L__BB2_41;
	setp.eq.s32 	%p8, %r51, 1;
	@%p8 bra 	$L__BB2_39;
	ld.param.u32 	%r174, [_Z5caldzPdS_S_S_iiddddiiiii_param_11];
	ld.param.u32 	%r166, [_Z5caldzPdS_S_S_iiddddiiiii_param_10];
	ld.param.f64 	%fd469, [_Z5caldzPdS_S_S_iiddddiiiii_param_9];
	sub.s32 	%r82, %r198, %r4;
	mul.wide.s32 	%rd38, %r82, 8;
	add.s64 	%rd39, %rd6, %rd38;
	ld.global.f64 	%fd92, [%rd39];
	add.s32 	%r83, %r198, %r166;
	sub.s32 	%r84, %r83, %r64;
	mul.wide.s32 	%rd40, %r84, 8;
	add.s64 	%rd41, %rd7, %rd40;
	ld.global.f64 	%fd93, [%rd41];
	mul.f64 	%fd94, %fd92, %fd93;
	sub.s32 	%r85, %r198, %r166;
	add.s32 	%r86, %r85, %r64;
	mul.wide.s32 	%rd42, %r86, 8;
	add.s64 	%rd43, %rd6, %rd42;
	ld.global.f64 	%fd95, [%rd43];
	add.s32 	%r87, %r4, %r198;
	mul.wide.s32 	%rd44, %r87, 8;
	add.s64 	%rd45, %rd7, %rd44;
	ld.global.f64 	%fd96, [%rd45];
	mul.f64 	%fd97, %fd95, %fd96;
	mul.f64 	%fd98, %fd97, 0d3FE0000000000000;
	fma.rn.f64 	%fd99, %fd94, 0d3FE0000000000000, %fd98;
	sub.s32 	%r88, %r198, %r174;
	mul.wide.s32 	%rd46, %r88, 8;
	add.s64 	%rd47, %rd6, %rd46;
	ld.global.f64 	%fd100, [%rd47];
	mul.wide.s32 	%rd48, %r64, 8;
	add.s64 	%rd49, %rd39, %rd48;
	ld.global.f64 	%fd101, [%rd49];
	div.rn.f64 	%fd102, %fd99, %fd1;
	mul.f64 	%fd103, %fd100, %fd101;
	sub.f64 	%fd104, %fd102, %fd103;
	mul.wide.s32 	%rd50, %r198, 8;
	add.s64 	%rd51, %rd7, %rd50;
	ld.global.f64 	%fd105, [%rd51];
	sub.f64 	%fd106, %fd104, %fd105;
	add.f64 	%fd107, %fd469, %fd106;
	sub.s32 	%r89, %r198, %r63;
	mul.wide.s32 	%rd52, %r89, 8;
	add.s64 	%rd53, %rd8, %rd52;
	st.global.f64 	[%rd53], %fd107;
	ld.global.f64 	%fd108, [%rd39+8];
	ld.global.f64 	%fd109, [%rd41+8];
	mul.f64 	%fd110, %fd108, %fd109;
	ld.global.f64 	%fd111, [%rd43+8];
	ld.global.f64 	%fd112, [%rd45+8];
	mul.f64 	%fd113, %fd111, %fd112;
	mul.f64 	%fd114, %fd113, 0d3FE0000000000000;
	fma.rn.f64 	%fd115, %fd110, 0d3FE0000000000000, %fd114;
	ld.global.f64 	%fd116, [%rd47+8];
	ld.global.f64 	%fd117, [%rd49+8];
	div.rn.f64 	%fd118, %fd115, %fd1;
	mul.f64 	%fd119, %fd116, %fd117;
	sub.f64 	%fd120, %fd118, %fd119;
	ld.global.f64 	%fd121, [%rd51+8];
	sub.f64 	%fd122, %fd120, %fd121;
	add.f64 	%fd123, %fd469, %fd122;
	st.global.f64 	[%rd53+8], %fd123;
	add.s32 	%r198, %r198, 2;
$L__BB2_39:
	and.b32  	%r90, %r50, 1;
	setp.eq.b32 	%p9, %r90, 1;
	not.pred 	%p10, %p9;
	@%p10 bra 	$L__BB2_41;
	ld.param.u32 	%r175, [_Z5caldzPdS_S_S_iiddddiiiii_param_11];
	ld.param.u32 	%r167, [_Z5caldzPdS_S_S_iiddddiiiii_param_10];
	ld.param.f64 	%fd470, [_Z5caldzPdS_S_S_iiddddiiiii_param_9];
	sub.s32 	%r91, %r198, %r4;
	mul.wide.s32 	%rd54, %r91, 8;
	add.s64 	%rd55, %rd6, %rd54;
	ld.global.f64 	%fd124, [%rd55];
	add.s32 	%r92, %r198, %r167;
	sub.s32 	%r93, %r92, %r64;
	mul.wide.s32 	%rd56, %r93, 8;
	add.s64 	%rd57, %rd7, %rd56;
	ld.global.f64 	%fd125, [%rd57];
	mul.f64 	%fd126, %fd124, %fd125;
	sub.s32 	%r94, %r198, %r167;
	add.s32 	%r95, %r94, %r64;
	mul.wide.s32 	%rd58, %r95, 8;
	add.s64 	%rd59, %rd6, %rd58;
	ld.global.f64 	%fd127, [%rd59];
	add.s32 	%r96, %r4, %r198;
	mul.wide.s32 	%rd60, %r96, 8;
	add.s64 	%rd61, %rd7, %rd60;
	ld.global.f64 	%fd128, [%rd61];
	mul.f64 	%fd129, %fd127, %fd128;
	mul.f64 	%fd130, %fd129, 0d3FE0000000000000;
	fma.rn.f64 	%fd131, %fd126, 0d3FE0000000000000, %fd130;
	sub.s32 	%r97, %r198, %r175;
	mul.wide.s32 	%rd62, %r97, 8;
	add.s64 	%rd63, %rd6, %rd62;
	ld.global.f64 	%fd132, [%rd63];
	mul.wide.s32 	%rd64, %r64, 8;
	add.s64 	%rd65, %rd55, %rd64;
	ld.global.f64 	%fd133, [%rd65];
	div.rn.f64 	%fd134, %fd131, %fd1;
	mul.f64 	%fd135, %fd132, %fd133;
	sub.f64 	%fd136, %fd134, %fd135;
	mul.wide.s32 	%rd66, %r198, 8;
	add.s64 	%rd67, %rd7, %rd66;
	ld.global.f64 	%fd137, [%rd67];
	sub.f64 	%fd138, %fd136, %fd137;
	add.f64 	%fd139, %fd470, %fd138;
	sub.s32 	%r98, %r198, %r63;
	mul.wide.s32 	%rd68, %r98, 8;
	add.s64 	%rd69, %rd8, %rd68;
	st.global.f64 	[%rd69], %fd139;
$L__BB2_41:
	ret;

}


// ===== COMPILED SASS (sm_100) =====

	.target	sm_100

	.elftype	@"ET_EXEC"


//--------------------- .note.nv.tkinfo           --------------------------
	.section	.note.nv.tkinfo,"",@"SHT_NOTE"
	.sectionflags	@"SHF_NOTE_NV_TKINFO"
	.tkinfo
        /*0018*/ 	.word	0x00000002
        /*0030*/ 	.string	""
        /*0030*/ 	.string	"ptxas"
        /*0030*/ 	.string	"Cuda compilation tools, release 13.0, V13.0.88"
        /*0030*/ 	.string	"Build cuda_13.0.r13.0/compiler.36424714_0"
        /*0030*/ 	.string	"-arch sm_100 -m 64 "



//--------------------- .note.nv.cuinfo           --------------------------
	.section	.note.nv.cuinfo,"",@"SHT_NOTE"
	.sectionflags	@"SHF_NOTE_NV_CUINFO"
        /*0018*/ 	.short	0x0002
        /*001a*/ 	.short	0x0064
        /*001c*/ 	.short	0x0082
	.zero		2


//--------------------- .nv.info                  --------------------------
	.section	.nv.info,"",@"SHT_CUDA_INFO"
	.align	4


	//----- nvinfo : EIATTR_REGCOUNT
	.align		4
        /*0000*/ 	.byte	0x04, 0x2f
        /*0002*/ 	.short	(.L_1 - .L_0)
	.align		4
.L_0:
        /*0004*/ 	.word	index@(_Z11calx_kernelPdS_S_iiii)
        /*0008*/ 	.word	0x00000020


	//----- nvinfo : EIATTR_FRAME_SIZE
	.align		4
.L_1:
        /*000c*/ 	.byte	0x04, 0x11
        /*000e*/ 	.short	(.L_3 - .L_2)
	.align		4
.L_2:
        /*0010*/ 	.word	index@(_Z11calx_kernelPdS_S_iiii)
        /*0014*/ 	.word	0x00000000


	//----- nvinfo : EIATTR_REGCOUNT
	.align		4
.L_3:
        /*0018*/ 	.byte	0x04, 0x2f
        /*001a*/ 	.short	(.L_5 - .L_4)
	.align		4
.L_4:
        /*001c*/ 	.word	index@(_Z4calwPdS_iiiii)
        /*0020*/ 	.word	0x00000020


	//----- nvinfo : EIATTR_FRAME_SIZE
	.align		4
.L_5:
        /*0024*/ 	.byte	0x04, 0x11
        /*0026*/ 	.short	(.L_7 - .L_6)
	.align		4
.L_6:
        /*0028*/ 	.word	index@($__internal_1_$__cuda_sm20_div_rn_f64_full)
        /*002c*/ 	.word	0x00000000


	//----- nvinfo : EIATTR_FRAME_SIZE
	.align		4
.L_7:
        /*0030*/ 	.byte	0x04, 0x11
        /*0032*/ 	.short	(.L_9 - .L_8)
	.align		4
.L_8:
        /*0034*/ 	.word	index@(_Z4calwPdS_iiiii)
        /*0038*/ 	.word	0x00000000


	//----- nvinfo : EIATTR_REGCOUNT
	.align		4
.L_9:
        /*003c*/ 	.byte	0x04, 0x2f
        /*003e*/ 	.short	(.L_11 - .L_10)
	.align		4
.L_10:
        /*0040*/ 	.word	index@(_Z5caldzPdS_S_S_iiddddiiiii)
        /*0044*/ 	.word	0x0000003c


	//----- nvinfo : EIATTR_FRAME_SIZE
	.align		4
.L_11:
        /*0048*/ 	.byte	0x04, 0x11
        /*004a*/ 	.short	(.L_13 - .L_12)
	.align		4
.L_12:
        /*004c*/ 	.word	index@($__internal_0_$__cuda_sm20_div_rn_f64_full)
        /*0050*/ 	.word	0x00000000


	//----- nvinfo : EIATTR_FRAME_SIZE
	.align		4
.L_13:
        /*0054*/ 	.byte	0x04, 0x11
        /*0056*/ 	.short	(.L_15 - .L_14)
	.align		4
.L_14:
        /*0058*/ 	.word	index@(_Z5caldzPdS_S_S_iiddddiiiii)
        /*005c*/ 	.word	0x00000000


	//----- nvinfo : EIATTR_MIN_STACK_SIZE
	.align		4
.L_15:
        /*0060*/ 	.byte	0x04, 0x12
        /*0062*/ 	.short	(.L_17 - .L_16)
	.align		4
.L_16:
        /*0064*/ 	.word	index@(_Z5caldzPdS_S_S_iiddddiiiii)
        /*0068*/ 	.word	0x00000000


	//----- nvinfo : EIATTR_MIN_STACK_SIZE
	.align		4
.L_17:
        /*006c*/ 	.byte	0x04, 0x12
        /*006e*/ 	.short	(.L_19 - .L_18)
	.align		4
.L_18:
        /*0070*/ 	.word	index@(_Z4calwPdS_iiiii)
        /*0074*/ 	.word	0x00000000


	//----- nvinfo : EIATTR_MIN_STACK_SIZE
	.align		4
.L_19:
        /*0078*/ 	.byte	0x04, 0x12
        /*007a*/ 	.short	(.L_21 - .L_20)
	.align		4
.L_20:
        /*007c*/ 	.word	index@(_Z11calx_kernelPdS_S_iiii)
        /*0080*/ 	.word	0x00000000
.L_21:


//--------------------- .nv.compat                --------------------------
	.section	.nv.compat,"",@"SHT_CUDA_COMPAT_INFO"
	.align	4
        /*0000*/ 	.byte	0x02, 0x09, 0x00, 0x00, 0x02, 0x02, 0x01, 0x00, 0x02, 0x05, 0x05, 0x00, 0x03, 0x07, 0x01, 0x01
        /*0010*/ 	.byte	0x02, 0x03, 0x00, 0x00, 0x02, 0x06, 0x01, 0x00, 0x04, 0x0b, 0x08, 0x00, 0x01, 0x00, 0x00, 0x00
        /*0020*/ 	.byte	0x00, 0x00, 0x00, 0x00


//--------------------- .nv.info._Z5caldzPdS_S_S_iiddddiiiii --------------------------
	.section	.nv.info._Z5caldzPdS_S_S_iiddddiiiii,"",@"SHT_CUDA_INFO"
	.sectionflags	@""
	.align	4


	//----- nvinfo : EIATTR_CUDA_API_VERSION
	.align		4
        /*0000*/ 	.byte	0x04, 0x37
        /*0002*/ 	.short	(.L_23 - .L_22)
.L_22:
        /*0004*/ 	.word	0x00000082


	//----- nvinfo : EIATTR_KPARAM_INFO
	.align		4
.L_23:
        /*0008*/ 	.byte	0x04, 0x17
        /*000a*/ 	.short	(.L_25 - .L_24)
.L_24:
        /*000c*/ 	.word	0x00000000
        /*0010*/ 	.short	0x000e
        /*0012*/ 	.short	0x0058
        /*0014*/ 	.byte	0x00, 0xf0, 0x11, 0x00


	//----- nvinfo : EIATTR_KPARAM_INFO
	.align		4
.L_25:
        /*0018*/ 	.byte	0x04, 0x17
        /*001a*/ 	.short	(.L_27 - .L_26)
.L_26:
        /*001c*/ 	.word	0x00000000
        /*0020*/ 	.short	0x000d
        /*0022*/ 	.short	0x0054
        /*0024*/ 	.byte	0x00, 0xf0, 0x11, 0x00


	//----- nvinfo : EIATTR_KPARAM_INFO
	.align		4
.L_27:
        /*0028*/ 	.byte	0x04, 0x17
        /*002a*/ 	.short	(.L_29 - .L_28)
.L_28:
        /*002c*/ 	.word	0x00000000
        /*0030*/ 	.short	0x000c
        /*0032*/ 	.short	0x0050
        /*0034*/ 	.byte	0x00, 0xf0, 0x11, 0x00


	//----- nvinfo : EIATTR_KPARAM_INFO
	.align		4
.L_29:
        /*0038*/ 	.byte	0x04, 0x17
        /*003a*/ 	.short	(.L_31 - .L_30)
.L_30:
        /*003c*/ 	.word	0x00000000
        /*0040*/ 	.short	0x000b
        /*0042*/ 	.short	0x004c
        /*0044*/ 	.byte	0x00, 0xf0, 0x11, 0x00


	//----- nvinfo : EIATTR_KPARAM_INFO
	.align		4
.L_31:
        /*0048*/ 	.byte	0x04, 0x17
        /*004a*/ 	.short	(.L_33 - .L_32)
.L_32:
        /*004c*/ 	.word	0x00000000
        /*0050*/ 	.short	0x000a
        /*0052*/ 	.short	0x0048
        /*0054*/ 	.byte	0x00, 0xf0, 0x11, 0x00


	//----- nvinfo : EIATTR_KPARAM_INFO
	.align		4
.L_33:
        /*0058*/ 	.byte	0x04, 0x17
        /*005a*/ 	.short	(.L_35 - .L_34)
.L_34:
        /*005c*/ 	.word	0x00000000
        /*0060*/ 	.short	0x0009
        /*0062*/ 	.short	0x0040
        /*0064*/ 	.byte	0x00, 0xf0, 0x21, 0x00


	//----- nvinfo : EIATTR_KPARAM_INFO
	.align		4
.L_35:
        /*0068*/ 	.byte	0x04, 0x17
        /*006a*/ 	.short	(.L_37 - .L_36)
.L_36:
        /*006c*/ 	.word	0x00000000
        /*0070*/ 	.short	0x0008
        /*0072*/ 	.short	0x0038
        /*0074*/ 	.byte	0x00, 0xf0, 0x21, 0x00


	//----- nvinfo : EIATTR_KPARAM_INFO
	.align		4
.L_37:
        /*0078*/ 	.byte	0x04, 0x17
        /*007a*/ 	.short	(.L_39 - .L_38)
.L_38:
        /*007c*/ 	.word	0x00000000
        /*0080*/ 	.short	0x0007
        /*0082*/ 	.short	0x0030
        /*0084*/ 	.byte	0x00, 0xf0, 0x21, 0x00


	//----- nvinfo : EIATTR_KPARAM_INFO
	.align		4
.L_39:
        /*0088*/ 	.byte	0x04, 0x17
        /*008a*/ 	.short	(.L_41 - .L_40)
.L_40:
        /*008c*/ 	.word	0x00000000
        /*0090*/ 	.short	0x0006
        /*0092*/ 	.short	0x0028
        /*0094*/ 	.byte	0x00, 0xf0, 0x21, 0x00


	//----- nvinfo : EIATTR_KPARAM_INFO
	.align		4
.L_41:
        /*0098*/ 	.byte	0x04, 0x17
        /*009a*/ 	.short	(.L_43 - .L_42)
.L_42:
        /*009c*/ 	.word	0x00000000
        /*00a0*/ 	.short	0x0005
        /*00a2*/ 	.short	0x0024
        /*00a4*/ 	.byte	0x00, 0xf0, 0x11, 0x00


	//----- nvinfo : EIATTR_KPARAM_INFO
	.align		4
.L_43:
        /*00a8*/ 	.byte	0x04, 0x17
        /*00aa*/ 	.short	(.L_45 - .L_44)
.L_44:
        /*00ac*/ 	.word	0x00000000
        /*00b0*/ 	.short	0x0004
        /*00b2*/ 	.short	0x0020
        /*00b4*/ 	.byte	0x00, 0xf0, 0x11, 0x00


	//----- nvinfo : EIATTR_KPARAM_INFO
	.align		4
.L_45:
        /*00b8*/ 	.byte	0x04, 0x17
        /*00ba*/ 	.short	(.L_47 - .L_46)
.L_46:
        /*00bc*/ 	.word	0x00000000
        /*00c0*/ 	.short	0x0003
        /*00c2*/ 	.short	0x0018
        /*00c4*/ 	.byte	0x00, 0xf5, 0x21, 0x00


	//----- nvinfo : EIATTR_KPARAM_INFO
	.align		4
.L_47:
        /*00c8*/ 	.byte	0x04, 0x17
        /*00ca*/ 	.short	(.L_49 - .L_48)
.L_48:
        /*00cc*/ 	.word	0x00000000
        /*00d0*/ 	.short	0x0002
        /*00d2*/ 	.short	0x0010
        /*00d4*/ 	.byte	0x00, 0xf5, 0x21, 0x00


	//----- nvinfo : EIATTR_KPARAM_INFO
	.align		4
.L_49:
        /*00d8*/ 	.byte	0x04, 0x17
        /*00da*/ 	.short	(.L_51 - .L_50)
.L_50:
        /*00dc*/ 	.word	0x00000000
        /*00e0*/ 	.short	0x0001
        /*00e2*/ 	.short	0x0008
        /*00e4*/ 	.byte	0x00, 0xf5, 0x21, 0x00


	//----- nvinfo : EIATTR_KPARAM_INFO
	.align		4
.L_51:
        /*00e8*/ 	.byte	0x04, 0x17
        /*00ea*/ 	.short	(.L_53 - .L_52)
.L_52:
        /*00ec*/ 	.word	0x00000000
        /*00f0*/ 	.short	0x0000
        /*00f2*/ 	.short	0x0000
        /*00f4*/ 	.byte	0x00, 0xf5, 0x21, 0x00


	//----- nvinfo : EIATTR_SPARSE_MMA_MASK
	.align		4
.L_53:
        /*00f8*/ 	.byte	0x03, 0x50
        /*00fa*/ 	.short	0x0000


	//----- nvinfo : EIATTR_MAXREG_COUNT
	.align		4
        /*00fc*/ 	.byte	0x03, 0x1b
        /*00fe*/ 	.short	0x00ff


	//----- nvinfo : EIATTR_MERCURY_ISA_VERSION
	.align		4
        /*0100*/ 	.byte	0x03, 0x5f
        /*0102*/ 	.short	0x0101


	//----- nvinfo : EIATTR_VRC_CTA_INIT_COUNT
	.align		4
        /*0104*/ 	.byte	0x02, 0x4a
	.zero		1
	.zero		1


	//----- nvinfo : EIATTR_EXIT_INSTR_OFFSETS
	.align		4
        /*0108*/ 	.byte	0x04, 0x1c
        /*010a*/ 	.short	(.L_55 - .L_54)


	//   ....[0]....
.L_54:
        /*010c*/ 	.word	0x00000070


	//   ....[1]....
        /*0110*/ 	.word	0x000000a0


	//   ....[2]....
        /*0114*/ 	.word	0x00001040


	//   ....[3]....
        /*0118*/ 	.word	0x00001570


	//   ....[4]....
        /*011c*/ 	.word	0x00001ce0


	//   ....[5]....
        /*0120*/ 	.word	0x00002910


	//   ....[6]....
        /*0124*/ 	.word	0x00003440


	//   ....[7]....
        /*0128*/ 	.word	0x00003a50


	//   ....[8]....
        /*012c*/ 	.word	0x00003dc0


	//----- nvinfo : EIATTR_CRS_STACK_SIZE
	.align		4
.L_55:
        /*0130*/ 	.byte	0x04, 0x1e
        /*0132*/ 	.short	(.L_57 - .L_56)
.L_56:
        /*0134*/ 	.word	0x00000000


	//----- nvinfo : EIATTR_CBANK_PARAM_SIZE
	.align		4
.L_57:
        /*0138*/ 	.byte	0x03, 0x19
        /*013a*/ 	.short	0x005c


	//----- nvinfo : EIATTR_PARAM_CBANK
	.align		4
        /*013c*/ 	.byte	0x04, 0x0a
        /*013e*/ 	.short	(.L_59 - .L_58)
	.align		4
.L_58:
        /*0140*/ 	.word	index@(.nv.constant0._Z5caldzPdS_S_S_iiddddiiiii)
        /*0144*/ 	.short	0x0380
        /*0146*/ 	.short	0x005c


	//----- nvinfo : EIATTR_SW_WAR
	.align		4
.L_59:
        /*0148*/ 	.byte	0x04, 0x36
        /*014a*/ 	.short	(.L_61 - .L_60)
.L_60:
        /*014c*/ 	.word	0x00000008
.L_61:


//--------------------- .nv.info._Z4calwPdS_iiiii --------------------------
	.section	.nv.info._Z4calwPdS_iiiii,"",@"SHT_CUDA_INFO"
	.sectionflags	@""
	.align	4


	//----- nvinfo : EIATTR_CUDA_API_VERSION
	.align		4
        /*0000*/ 	.byte	0x04, 0x37
        /*0002*/ 	.short	(.L_63 - .L_62)
.L_62:
        /*0004*/ 	.word	0x00000082


	//----- nvinfo : EIATTR_KPARAM_INFO
	.align		4
.L_63:
        /*0008*/ 	.byte	0x04, 0x17
        /*000a*/ 	.short	(.L_65 - .L_64)
.L_64:
        /*000c*/ 	.word	0x00000000
        /*0010*/ 	.short	0x0006
        /*0012*/ 	.short	0x0020
        /*0014*/ 	.byte	0x00, 0xf0, 0x11, 0x00


	//----- nvinfo : EIATTR_KPARAM_INFO
	.align		4
.L_65:
        /*0018*/ 	.byte	0x04, 0x17
        /*001a*/ 	.short	(.L_67 - .L_66)
.L_66:
        /*001c*/ 	.word	0x00000000
        /*0020*/ 	.short	0x0005
        /*0022*/ 	.short	0x001c
        /*0024*/ 	.byte	0x00, 0xf0, 0x11, 0x00


	//----- nvinfo : EIATTR_KPARAM_INFO
	.align		4
.L_67:
        /*0028*/ 	.byte	0x04, 0x17
        /*002a*/ 	.short	(.L_69 - .L_68)
.L_68:
        /*002c*/ 	.word	0x00000000
        /*0030*/ 	.short	0x0004
        /*0032*/ 	.short	0x0018
        /*0034*/ 	.byte	0x00, 0xf0, 0x11, 0x00


	//----- nvinfo : EIATTR_KPARAM_INFO
	.align		4
.L_69:
        /*0038*/ 	.byte	0x04, 0x17
        /*003a*/ 	.short	(.L_71 - .L_70)
.L_70:
        /*003c*/ 	.word	0x00000000
        /*0040*/ 	.short	0x0003
        /*0042*/ 	.short	0x0014
        /*0044*/ 	.byte	0x00, 0xf0, 0x11, 0x00


	//----- nvinfo : EIATTR_KPARAM_INFO
	.align		4
.L_71:
        /*0048*/ 	.byte	0x04, 0x17
        /*004a*/ 	.short	(.L_73 - .L_72)
.L_72:
        /*004c*/ 	.word	0x00000000
        /*0050*/ 	.short	0x0002
        /*0052*/ 	.short	0x0010
        /*0054*/ 	.byte	0x00, 0xf0, 0x11, 0x00


	//----- nvinfo : EIATTR_KPARAM_INFO
	.align		4
.L_73:
        /*0058*/ 	.byte	0x04, 0x17
        /*005a*/ 	.short	(.L_75 - .L_74)
.L_74:
        /*005c*/ 	.word	0x00000000
        /*0060*/ 	.short	0x0001
        /*0062*/ 	.short	0x0008
        /*0064*/ 	.byte	0x00, 0xf5, 0x21, 0x00


	//----- nvinfo : EIATTR_KPARAM_INFO
	.align		4
.L_75:
        /*0068*/ 	.byte	0x04, 0x17
        /*006a*/ 	.short	(.L_77 - .L_76)
.L_76:
        /*006c*/ 	.word	0x00000000
        /*0070*/ 	.short	0x0000
        /*0072*/ 	.short	0x0000
        /*0074*/ 	.byte	0x00, 0xf5, 0x21, 0x00


	//----- nvinfo : EIATTR_SPARSE_MMA_MASK
	.align		4
.L_77:
        /*0078*/ 	.byte	0x03, 0x50
        /*007a*/ 	.short	0x0000


	//----- nvinfo : EIATTR_MAXREG_COUNT
	.align		4
        /*007c*/ 	.byte	0x03, 0x1b
        /*007e*/ 	.short	0x00ff


	//----- nvinfo : EIATTR_MERCURY_ISA_VERSION
	.align		4
        /*0080*/ 	.byte	0x03, 0x5f
        /*0082*/ 	.short	0x0101


	//----- nvinfo : EIATTR_VRC_CTA_INIT_COUNT
	.align		4
        /*0084*/ 	.byte	0x02, 0x4a
	.zero		1
	.zero		1


	//----- nvinfo : EIATTR_EXIT_INSTR_OFFSETS
	.align		4
        /*0088*/ 	.byte	0x04, 0x1c
        /*008a*/ 	.short	(.L_79 - .L_78)


	//   ....[0]....
.L_78:
        /*008c*/ 	.word	0x00000080


	//   ....[1]....
        /*0090*/ 	.word	0x000000c0


	//   ....[2]....
        /*0094*/ 	.word	0x00000d10


	//   ....[3]....
        /*0098*/ 	.word	0x00001bf0


	//   ....[4]....
        /*009c*/ 	.word	0x000023a0


	//   ....[5]....
        /*00a0*/ 	.word	0x00002820


	//   ....[6]....
        /*00a4*/ 	.word	0x00002aa0


	//----- nvinfo : EIATTR_CRS_STACK_SIZE
	.align		4
.L_79:
        /*00a8*/ 	.byte	0x04, 0x1e
        /*00aa*/ 	.short	(.L_81 - .L_80)
.L_80:
        /*00ac*/ 	.word	0x00000000


	//----- nvinfo : EIATTR_CBANK_PARAM_SIZE
	.align		4
.L_81:
        /*00b0*/ 	.byte	0x03, 0x19
        /*00b2*/ 	.short	0x0024


	//----- nvinfo : EIATTR_PARAM_CBANK
	.align		4
        /*00b4*/ 	.byte	0x04, 0x0a
        /*00b6*/ 	.short	(.L_83 - .L_82)
	.align		4
.L_82:
        /*00b8*/ 	.word	index@(.nv.constant0._Z4calwPdS_iiiii)
        /*00bc*/ 	.short	0x0380
        /*00be*/ 	.short	0x0024


	//----- nvinfo : EIATTR_SW_WAR
	.align		4
.L_83:
        /*00c0*/ 	.byte	0x04, 0x36
        /*00c2*/ 	.short	(.L_85 - .L_84)
.L_84:
        /*00c4*/ 	.word	0x00000008
.L_85:


//--------------------- .nv.info._Z11calx_kernelPdS_S_iiii --------------------------
	.section	.nv.info._Z11calx_kernelPdS_S_iiii,"",@"SHT_CUDA_INFO"
	.sectionflags	@""
	.align	4


	//----- nvinfo : EIATTR_CUDA_API_VERSION
	.align		4
        /*0000*/ 	.byte	0x04, 0x37
        /*0002*/ 	.short	(.L_87 - .L_86)
.L_86:
        /*0004*/ 	.word	0x00000082


	//----- nvinfo : EIATTR_KPARAM_INFO
	.align		4
.L_87:
        /*0008*/ 	.byte	0x04, 0x17
        /*000a*/ 	.short	(.L_89 - .L_88)
.L_88:
        /*000c*/ 	.word	0x00000000
        /*0010*/ 	.short	0x0006
        /*0012*/ 	.short	0x0024
        /*0014*/ 	.byte	0x00, 0xf0, 0x11, 0x00


	//----- nvinfo : EIATTR_KPARAM_INFO
	.align		4
.L_89:
        /*0018*/ 	.byte	0x04, 0x17
        /*001a*/ 	.short	(.L_91 - .L_90)
.L_90:
        /*001c*/ 	.word	0x00000000
        /*0020*/ 	.short	0x0005
        /*0022*/ 	.short	0x0020
        /*0024*/ 	.byte	0x00, 0xf0, 0x11, 0x00


	//----- nvinfo : EIATTR_KPARAM_INFO
	.align		4
.L_91:
        /*0028*/ 	.byte	0x04, 0x17
        /*002a*/ 	.short	(.L_93 - .L_92)
.L_92:
        /*002c*/ 	.word	0x00000000
        /*0030*/ 	.short	0x0004
        /*0032*/ 	.short	0x001c
        /*0034*/ 	.byte	0x00, 0xf0, 0x11, 0x00


	//----- nvinfo : EIATTR_KPARAM_INFO
	.align		4
.L_93:
        /*0038*/ 	.byte	0x04, 0x17
        /*003a*/ 	.short	(.L_95 - .L_94)
.L_94:
        /*003c*/ 	.word	0x00000000
        /*0040*/ 	.short	0x0003
        /*0042*/ 	.short	0x0018
        /*0044*/ 	.byte	0x00, 0xf0, 0x11, 0x00


	//----- nvinfo : EIATTR_KPARAM_INFO
	.align		4
.L_95:
        /*0048*/ 	.byte	0x04, 0x17
        /*004a*/ 	.short	(.L_97 - .L_96)
.L_96:
        /*004c*/ 	.word	0x00000000
        /*0050*/ 	.short	0x0002
        /*0052*/ 	.short	0x0010
        /*0054*/ 	.byte	0x00, 0xf5, 0x21, 0x00


	//----- nvinfo : EIATTR_KPARAM_INFO
	.align		4
.L_97:
        /*0058*/ 	.byte	0x04, 0x17
        /*005a*/ 	.short	(.L_99 - .L_98)
.L_98:
        /*005c*/ 	.word	0x00000000
        /*0060*/ 	.short	0x0001
        /*0062*/ 	.short	0x0008
        /*0064*/ 	.byte	0x00, 0xf5, 0x21, 0x00


	//----- nvinfo : EIATTR_KPARAM_INFO
	.align		4
.L_99:
        /*0068*/ 	.byte	0x04, 0x17
        /*006a*/ 	.short	(.L_101 - .L_100)
.L_100:
        /*006c*/ 	.word	0x00000000
        /*0070*/ 	.short	0x0000
        /*0072*/ 	.short	0x0000
        /*0074*/ 	.byte	0x00, 0xf5, 0x21, 0x00


	//----- nvinfo : EIATTR_SPARSE_MMA_MASK
	.align		4
.L_101:
        /*0078*/ 	.byte	0x03, 0x50
        /*007a*/ 	.short	0x0000


	//----- nvinfo : EIATTR_MAXREG_COUNT
	.align		4
        /*007c*/ 	.byte	0x03, 0x1b
        /*007e*/ 	.short	0x00ff


	//----- nvinfo : EIATTR_MERCURY_ISA_VERSION
	.align		4
        /*0080*/ 	.byte	0x03, 0x5f
        /*0082*/ 	.short	0x0101


	//----- nvinfo : EIATTR_VRC_CTA_INIT_COUNT
	.align		4
        /*0084*/ 	.byte	0x02, 0x4a
	.zero		1
	.zero		1


	//----- nvinfo : EIATTR_EXIT_INSTR_OFFSETS
	.align		4
        /*0088*/ 	.byte	0x04, 0x1c
        /*008a*/ 	.short	(.L_103 - .L_102)


	//   ....[0]....
.L_102:
        /*008c*/ 	.word	0x00000070


	//   ....[1]....
        /*0090*/ 	.word	0x000000a0


	//   ....[2]....
        /*0094*/ 	.word	0x00000ea0


	//   ....[3]....
        /*0098*/ 	.word	0x00001590


	//   ....[4]....
        /*009c*/ 	.word	0x00001980


	//   ....[5]....
        /*00a0*/ 	.word	0x00001c30


	//   ....[6]....
        /*00a4*/ 	.word	0x00001df0


	//----- nvinfo : EIATTR_CBANK_PARAM_SIZE
	.align		4
.L_103:
        /*00a8*/ 	.byte	0x03, 0x19
        /*00aa*/ 	.short	0x0028


	//----- nvinfo : EIATTR_PARAM_CBANK
	.align		4
        /*00ac*/ 	.byte	0x04, 0x0a
        /*00ae*/ 	.short	(.L_105 - .L_104)
	.align		4
.L_104:
        /*00b0*/ 	.word	index@(.nv.constant0._Z11calx_kernelPdS_S_iiii)
        /*00b4*/ 	.short	0x0380
        /*00b6*/ 	.short	0x0028


	//----- nvinfo : EIATTR_SW_WAR
	.align		4
.L_105:
        /*00b8*/ 	.byte	0x04, 0x36
        /*00ba*/ 	.short	(.L_107 - .L_106)
.L_106:
        /*00bc*/ 	.word	0x00000008
.L_107:


//--------------------- .nv.callgraph             --------------------------
	.section	.nv.callgraph,"",@"SHT_CUDA_CALLGRAPH"
	.align	4
	.sectionentsize	8
	.align		4
        /*0000*/ 	.word	0x00000000
	.align		4
        /*0004*/ 	.word	0xffffffff
	.align		4
        /*0008*/ 	.word	0x00000000
	.align		4
        /*000c*/ 	.word	0xfffffffe
	.align		4
        /*0010*/ 	.word	0x00000000
	.align		4
        /*0014*/ 	.word	0xfffffffd
	.align		4
        /*0018*/ 	.word	0x00000000
	.align		4
        /*001c*/ 	.word	0xfffffffc


//--------------------- .text._Z5caldzPdS_S_S_iiddddiiiii --------------------------
	.section	.text._Z5caldzPdS_S_S_iiddddiiiii,"ax",@progbits
	.align	128
        .global         _Z5caldzPdS_S_S_iiddddiiiii
        .type           _Z5caldzPdS_S_S_iiddddiiiii,@function
        .size           _Z5caldzPdS_S_S_iiddddiiiii,(.L_x_104 - _Z5caldzPdS_S_S_iiddddiiiii)
        .other          _Z5caldzPdS_S_S_iiddddiiiii,@"STO_CUDA_ENTRY STV_DEFAULT"
_Z5caldzPdS_S_S_iiddddiiiii:
.text._Z5caldzPdS_S_S_iiddddiiiii:
[----:B------:R-:W-:Y:S01]  /*0000*/  LDC R1, c[0x0][0x37c] ;  /* 0x0000df00ff017b82 */ /* 0x000fe20000000800 */
[----:B------:R-:W0:Y:S07]  /*0010*/  S2R R3, SR_TID.X ;  /* 0x0000000000037919 */ /* 0x000e2e0000002100 */
[----:B------:R-:W0:Y:S01]  /*0020*/  S2UR UR4, SR_CTAID.X ;  /* 0x00000000000479c3 */ /* 0x000e220000002500 */
[----:B------:R-:W1:Y:S07]  /*0030*/  LDCU UR5, c[0x0][0x3a0] ;  /* 0x00007400ff0577ac */ /* 0x000e6e0008000800 */
[----:B------:R-:W0:Y:S02]  /*0040*/  LDC R0, c[0x0][0x360] ;  /* 0x0000d800ff007b82 */ /* 0x000e240000000800 */
[----:B0-----:R-:W-:-:S05]  /*0050*/  IMAD R0, R0, UR4, R3 ;  /* 0x0000000400007c24 */ /* 0x001fca000f8e0203 */
[----:B-1----:R-:W-:-:S13]  /*0060*/  ISETP.GE.AND P0, PT, R0, UR5, PT ;  /* 0x0000000500007c0c */ /* 0x002fda000bf06270 */
[----:B------:R-:W-:Y:S05]  /*0070*/  @P0 EXIT ;  /* 0x000000000000094d */ /* 0x000fea0003800000 */
[----:B------:R-:W0:Y:S02]  /*0080*/  LDC R5, c[0x0][0x3a4] ;  /* 0x0000e900ff057b82 */ /* 0x000e240000000800 */
[----:B0-----:R-:W-:-:S13]  /*0090*/  ISETP.GE.AND P0, PT, R5, 0x1, PT ;  /* 0x000000010500780c */ /* 0x001fda0003f06270 */
[----:B------:R-:W-:Y:S05]  /*00a0*/  @!P0 EXIT ;  /* 0x000000000000894d */ /* 0x000fea0003800000 */
[----:B------:R-:W0:Y:S01]  /*00b0*/  LDC R8, c[0x0][0x3c8] ;  /* 0x0000f200ff087b82 */ /* 0x000e220000000800 */
[----:B------:R-:W1:Y:S01]  /*00c0*/  LDCU UR12, c[0x0][0x3d8] ;  /* 0x00007b00ff0c77ac */ /* 0x000e620008000800 */
[----:B------:R-:W-:Y:S01]  /*00d0*/  IMAD R13, R0, R5, RZ ;  /* 0x00000005000d7224 */ /* 0x000fe200078e02ff */
[----:B------:R-:W2:Y:S03]  /*00e0*/  LDCU.64 UR4, c[0x0][0x390] ;  /* 0x00007200ff0477ac */ /* 0x000ea60008000a00 */
[C---:B------:R-:W-:Y:S01]  /*00f0*/  IMAD.SHL.U32 R10, R13.reuse, 0x8, RZ ;  /* 0x000000080d0a7824 */ /* 0x040fe200078e00ff */
[----:B------:R-:W-:Y:S01]  /*0100*/  SHF.R.S32.HI R0, RZ, 0x1f, R13 ;  /* 0x0000001fff007819 */ /* 0x000fe2000001140d */
[----:B------:R-:W3:Y:S01]  /*0110*/  LDC.64 R6, c[0x0][0x3d0] ;  /* 0x0000f400ff067b82 */ /* 0x000ee20000000a00 */
[----:B------:R-:W4:Y:S02]  /*0120*/  LDCU.128 UR8, c[0x0][0x380] ;  /* 0x00007000ff0877ac */ /* 0x000f240008000c00 */
[----:B------:R-:W-:Y:S01]  /*0130*/  SHF.L.U64.HI R0, R13, 0x3, R0 ;  /* 0x000000030d007819 */ /* 0x000fe20000010200 */
[----:B------:R-:W0:Y:S01]  /*0140*/  LDCU.64 UR6, c[0x0][0x358] ;  /* 0x00006b00ff0677ac */ /* 0x000e220008000a00 */
[----:B-1----:R-:W-:Y:S01]  /*0150*/  UISETP.NE.AND UP0, UPT, UR12, 0x3, UPT ;  /* 0x000000030c00788c */ /* 0x002fe2000bf05270 */
[C---:B--2---:R-:W-:Y:S01]  /*0160*/  IADD3 R32, P2, PT, R10.reuse, UR4, RZ ;  /* 0x000000040a207c10 */ /* 0x044fe2000ff5e0ff */
[----:B0-----:R0:W1:Y:S01]  /*0170*/  I2F.F64 R30, R8 ;  /* 0x00000008001e7312 */ /* 0x0010620000201c00 */
[----:B----4-:R-:W-:-:S02]  /*0180*/  IADD3 R28, P0, PT, R10, UR8, RZ ;  /* 0x000000080a1c7c10 */ /* 0x010fc4000ff1e0ff */
[----:B------:R-:W-:Y:S02]  /*0190*/  IADD3 R26, P1, PT, R10, UR10, RZ ;  /* 0x0000000a0a1a7c10 */ /* 0x000fe4000ff3e0ff */
[C---:B------:R-:W-:Y:S01]  /*01a0*/  IADD3.X R33, PT, PT, R0.reuse, UR5, RZ, P2, !PT ;  /* 0x0000000500217c10 */ /* 0x040fe200097fe4ff */
[----:B---3--:R-:W-:Y:S01]  /*01b0*/  IMAD.IADD R5, R5, 0x1, R6 ;  /* 0x0000000105057824 */ /* 0x008fe200078e0206 */
[C---:B------:R-:W-:Y:S01]  /*01c0*/  IADD3.X R29, PT, PT, R0.reuse, UR9, RZ, P0, !PT ;  /* 0x00000009001d7c10 */ /* 0x040fe200087fe4ff */
[C---:B------:R-:W-:Y:S01]  /*01d0*/  IMAD.IADD R3, R7.reuse, 0x1, R8 ;  /* 0x0000000107037824 */ /* 0x040fe200078e0208 */
[----:B------:R-:W-:Y:S02]  /*01e0*/  IADD3.X R27, PT, PT, R0, UR11, RZ, P1, !PT ;  /* 0x0000000b001b7c10 */ /* 0x000fe40008ffe4ff */
[----:B------:R-:W-:Y:S01]  /*01f0*/  IADD3 R2, PT, PT, -R7, 0x1, RZ ;  /* 0x0000000107027810 */ /* 0x000fe20007ffe1ff */
[----:B0-----:R-:W-:Y:S06]  /*0200*/  BRA.U UP0, `(.L_x_0) ;  /* 0x0000001900b87547 */ /* 0x001fec000b800000 */
[----:B------:R-:W0:Y:S01]  /*0210*/  LDCU.64 UR4, c[0x0][0x398] ;  /* 0x00007300ff0477ac */ /* 0x000e220008000a00 */
[----:B------:R-:W-:Y:S02]  /*0220*/  ISETP.GE.AND P0, PT, R2, R7, PT ;  /* 0x000000070200720c */ /* 0x000fe40003f06270 */
[----:B0-----:R-:W-:-:S04]  /*0230*/  IADD3 R10, P1, PT, R10, UR4, RZ ;  /* 0x000000040a0a7c10 */ /* 0x001fc8000ff3e0ff */
[----:B------:R-:W-:-:S07]  /*0240*/  IADD3.X R11, PT, PT, R0, UR5, RZ, P1, !PT ;  /* 0x00000005000b7c10 */ /* 0x000fce0008ffe4ff */
[----:B------:R-:W-:Y:S05]  /*0250*/  @P0 BRA `(.L_x_1) ;  /* 0x0000000c007c0947 */ /* 0x000fea0003800000 */
[----:B------:R-:W-:Y:S01]  /*0260*/  HFMA2 R8, -RZ, RZ, 0, 3.814697265625e-06 ;  /* 0x00000040ff087431 */ /* 0x000fe200000001ff */
[----:B------:R-:W0:Y:S01]  /*0270*/  LDCU UR4, c[0x0][0x3d0] ;  /* 0x00007a00ff0477ac */ /* 0x000e220008000800 */
[----:B------:R-:W-:Y:S01]  /*0280*/  IMAD.MOV.U32 R9, RZ, RZ, 0x0 ;  /* 0x00000000ff097424 */ /* 0x000fe200078e00ff */
[----:B------:R-:W-:Y:S02]  /*0290*/  LEA R4, R7, 0xfffffffe, 0x1 ;  /* 0xfffffffe07047811 */ /* 0x000fe400078e08ff */
[----:B------:R-:W-:-:S03]  /*02a0*/  IMAD.WIDE R8, R13, 0x8, R8 ;  /* 0x000000080d087825 */ /* 0x000fc600078e0208 */
[C---:B------:R-:W-:Y:S02]  /*02b0*/  IADD3 R18, P0, PT, R8.reuse, UR8, RZ ;  /* 0x0000000808127c10 */ /* 0x040fe4000ff1e0ff */
[----:B------:R-:W-:Y:S02]  /*02c0*/  IADD3 R16, P1, PT, R8, UR10, RZ ;  /* 0x0000000a08107c10 */ /* 0x000fe4000ff3e0ff */
[C---:B------:R-:W-:Y:S01]  /*02d0*/  IADD3.X R19, PT, PT, R9.reuse, UR9, RZ, P0, !PT ;  /* 0x0000000909137c10 */ /* 0x040fe200087fe4ff */
[----:B0-----:R-:W-:Y:S01]  /*02e0*/  IMAD.U32 R6, RZ, RZ, UR4 ;  /* 0x00000004ff067e24 */ /* 0x001fe2000f8e00ff */
[----:B------:R-:W-:-:S09]  /*02f0*/  IADD3.X R17, PT, PT, R9, UR11, RZ, P1, !PT ;  /* 0x0000000b09117c10 */ /* 0x000fd20008ffe4ff */
.L_x_7:
[----:B0-----:R-:W0:Y:S01]  /*0300*/  LDC R7, c[0x0][0x3d4] ;  /* 0x0000f500ff077b82 */ /* 0x001e220000000800 */
[----:B------:R-:W2:Y:S01]  /*0310*/  LDCU UR4, c[0x0][0x3c8] ;  /* 0x00007900ff0477ac */ /* 0x000ea20008000800 */
[----:B------:R-:W-:-:S04]  /*0320*/  IMAD.IADD R9, R6, 0x1, -R3 ;  /* 0x0000000106097824 */ /* 0x000fc800078e0a03 */
[----:B------:R-:W-:-:S06]  /*0330*/  IMAD.WIDE R12, R9, 0x8, R28 ;  /* 0x00000008090c7825 */ /* 0x000fcc00078e021c */
[----:B------:R-:W3:Y:S01]  /*0340*/  LDG.E.64 R12, desc[UR6][R12.64] ;  /* 0x000000060c0c7981 */ /* 0x000ee2000c1e1b00 */
[----:B--2---:R-:W-:-:S05]  /*0350*/  IADD3 R0, PT, PT, R6, UR4, RZ ;  /* 0x0000000406007c10 */ /* 0x004fca000fffe0ff */
[----:B0-----:R-:W-:-:S04]  /*0360*/  IMAD.IADD R15, R0, 0x1, -R7 ;  /* 0x00000001000f7824 */ /* 0x001fc800078e0a07 */
[----:B------:R-:W-:-:S06]  /*0370*/  IMAD.WIDE R14, R15, 0x8, R26 ;  /* 0x000000080f0e7825 */ /* 0x000fcc00078e021a */
[----:B------:R-:W3:Y:S01]  /*0380*/  LDG.E.64 R14, desc[UR6][R14.64] ;  /* 0x000000060e0e7981 */ /* 0x000ee2000c1e1b00 */
[----:B------:R-:W-:Y:S01]  /*0390*/  ISETP.GE.U32.AND P0, PT, R4, 0xf, PT ;  /* 0x0000000f0400780c */ /* 0x000fe20003f06070 */
[----:B------:R-:W-:Y:S01]  /*03a0*/  VIADD R50, R6, -UR4 ;  /* 0x8000000406327c36 */ /* 0x000fe20008000000 */
[----:B------:R-:W-:Y:S01]  /*03b0*/  MOV R51, R2 ;  /* 0x0000000200337202 */ /* 0x000fe20000000f00 */
[----:B---3--:R-:W-:-:S08]  /*03c0*/  DMUL R40, R12, R14 ;  /* 0x0000000e0c287228 */ /* 0x008fd00000000000 */
[----:B------:R-:W-:Y:S02]  /*03d0*/  DMUL R40, R40, 0.5 ;  /* 0x3fe0000028287828 */ /* 0x000fe40000000000 */
[----:B------:R-:W-:Y:S09]  /*03e0*/  @!P0 BRA `(.L_x_2) ;  /* 0x0000000400008947 */ /* 0x000ff20003800000 */
[----:B------:R-:W-:Y:S02]  /*03f0*/  LEA R8, R7, 0xffffffff, 0x1 ;  /* 0xffffffff07087811 */ /* 0x000fe400078e08ff */
[--C-:B------:R-:W-:Y:S02]  /*0400*/  IADD3 R51, PT, PT, R6, UR4, -R7.reuse ;  /* 0x0000000406337c10 */ /* 0x100fe4000fffe807 */
[----:B------:R-:W-:Y:S01]  /*0410*/  LOP3.LUT R52, R8, 0xfffffff0, RZ, 0xc0, !PT ;  /* 0xfffffff008347812 */ /* 0x000fe200078ec0ff */
[----:B------:R-:W-:Y:S01]  /*0420*/  IMAD.MOV R8, RZ, RZ, -R7 ;  /* 0x000000ffff087224 */ /* 0x000fe200078e0a07 */
[----:B------:R-:W-:Y:S02]  /*0430*/  IADD3 R53, PT, PT, R6, -UR4, R2 ;  /* 0x8000000406357c10 */ /* 0x000fe4000fffe002 */
[----:B------:R-:W-:Y:S01]  /*0440*/  IADD3 R51, PT, PT, R51, 0x1, RZ ;  /* 0x0000000133337810 */ /* 0x000fe20007ffe0ff */
[----:B------:R-:W-:-:S07]  /*0450*/  IMAD.MOV R52, RZ, RZ, -R52 ;  /* 0x000000ffff347224 */ /* 0x000fce00078e0a34 */
.L_x_3:
[----:B------:R-:W-:-:S04]  /*0460*/  IMAD.WIDE R46, R53, 0x8, R18 ;  /* 0x00000008352e7825 */ /* 0x000fc800078e0212 */
[----:B------:R-:W-:Y:S01]  /*0470*/  IMAD.WIDE R12, R51, 0x8, R16 ;  /* 0x00000008330c7825 */ /* 0x000fe200078e0210 */
[----:B------:R-:W2:Y:S04]  /*0480*/  LDG.E.64 R42, desc[UR6][R46.64+-0x40] ;  /* 0xffffc0062e2a7981 */ /* 0x000ea8000c1e1b00 */
[----:B------:R-:W2:Y:S04]  /*0490*/  LDG.E.64 R22, desc[UR6][R12.64+-0x40] ;  /* 0xffffc0060c167981 */ /* 0x000ea8000c1e1b00 */
[----:B------:R-:W3:Y:S04]  /*04a0*/  LDG.E.64 R34, desc[UR6][R46.64+-0x38] ;  /* 0xffffc8062e227981 */ /* 0x000ee8000c1e1b00 */
[----:B------:R-:W3:Y:S04]  /*04b0*/  LDG.E.64 R38, desc[UR6][R12.64+-0x38] ;  /* 0xffffc8060c267981 */ /* 0x000ee8000c1e1b00 */
[----:B------:R-:W4:Y:S04]  /*04c0*/  LDG.E.64 R20, desc[UR6][R46.64+-0x30] ;  /* 0xffffd0062e147981 */ /* 0x000f28000c1e1b00 */
[----:B------:R-:W4:Y:S04]  /*04d0*/  LDG.E.64 R24, desc[UR6][R12.64+-0x30] ;  /* 0xffffd0060c187981 */ /* 0x000f28000c1e1b00 */
[----:B------:R-:W5:Y:S04]  /*04e0*/  LDG.E.64 R14, desc[UR6][R46.64+-0x28] ;  /* 0xffffd8062e0e7981 */ /* 0x000f68000c1e1b00 */
[----:B------:R-:W5:Y:S04]  /*04f0*/  LDG.E.64 R36, desc[UR6][R12.64+-0x28] ;  /* 0xffffd8060c247981 */ /* 0x000f68000c1e1b00 */
[----:B------:R-:W5:Y:S04]  /*0500*/  LDG.E.64 R44, desc[UR6][R46.64+0x38] ;  /* 0x000038062e2c7981 */ /* 0x000f68000c1e1b00 */
[----:B------:R-:W5:Y:S01]  /*0510*/  LDG.E.64 R48, desc[UR6][R12.64+0x38] ;  /* 0x000038060c307981 */ /* 0x000f62000c1e1b00 */
[----:B--2---:R-:W-:-:S03]  /*0520*/  DFMA R40, R42, R22, R40 ;  /* 0x000000162a28722b */ /* 0x004fc60000000028 */
[----:B------:R-:W2:Y:S04]  /*0530*/  LDG.E.64 R22, desc[UR6][R46.64+-0x20] ;  /* 0xffffe0062e167981 */ /* 0x000ea8000c1e1b00 */
[----:B------:R-:W2:Y:S01]  /*0540*/  LDG.E.64 R42, desc[UR6][R12.64+-0x20] ;  /* 0xffffe0060c2a7981 */ /* 0x000ea2000c1e1b00 */
[----:B---3--:R-:W-:-:S03]  /*0550*/  DFMA R38, R34, R38, R40 ;  /* 0x000000262226722b */ /* 0x008fc60000000028 */
[----:B------:R-:W3:Y:S04]  /*0560*/  LDG.E.64 R34, desc[UR6][R46.64+-0x18] ;  /* 0xffffe8062e227981 */ /* 0x000ee8000c1e1b00 */
[----:B------:R-:W3:Y:S01]  /*0570*/  LDG.E.64 R40, desc[UR6][R12.64+-0x18] ;  /* 0xffffe8060c287981 */ /* 0x000ee2000c1e1b00 */
[----:B----4-:R-:W-:-:S03]  /*0580*/  DFMA R24, R20, R24, R38 ;  /* 0x000000181418722b */ /* 0x010fc60000000026 */
[----:B------:R-:W4:Y:S04]  /*0590*/  LDG.E.64 R38, desc[UR6][R46.64+-0x10] ;  /* 0xfffff0062e267981 */ /* 0x000f28000c1e1b00 */
[----:B------:R-:W4:Y:S01]  /*05a0*/  LDG.E.64 R20, desc[UR6][R12.64+-0x10] ;  /* 0xfffff0060c147981 */ /* 0x000f22000c1e1b00 */
[----:B-----5:R-:W-:-:S03]  /*05b0*/  DFMA R36, R14, R36, R24 ;  /* 0x000000240e24722b */ /* 0x020fc60000000018 */
        /* <DEDUP_REMOVED lines=23> */
[----:B-----5:R-:W-:Y:S01]  /*0730*/  DFMA R14, R14, R20, R38 ;  /* 0x000000140e0e722b */ /* 0x020fe20000000026 */
[----:B------:R-:W-:-:S05]  /*0740*/  VIADD R52, R52, 0x10 ;  /* 0x0000001034347836 */ /* 0x000fca0000000000 */
[----:B------:R-:W-:Y:S01]  /*0750*/  ISETP.NE.AND P0, PT, R52, RZ, PT ;  /* 0x000000ff3400720c */ /* 0x000fe20003f05270 */
[----:B------:R-:W-:Y:S01]  /*0760*/  VIADD R53, R53, 0x10 ;  /* 0x0000001035357836 */ /* 0x000fe20000000000 */
[----:B------:R-:W-:Y:S01]  /*0770*/  IADD3 R8, PT, PT, R8, 0x10, RZ ;  /* 0x0000001008087810 */ /* 0x000fe20007ffe0ff */
[----:B------:R-:W-:Y:S01]  /*0780*/  VIADD R51, R51, 0x10 ;  /* 0x0000001033337836 */ /* 0x000fe20000000000 */
[----:B--2---:R-:W-:-:S08]  /*0790*/  DFMA R14, R22, R24, R14 ;  /* 0x00000018160e722b */ /* 0x004fd0000000000e */
[----:B---3--:R-:W-:-:S08]  /*07a0*/  DFMA R14, R34, R36, R14 ;  /* 0x00000024220e722b */ /* 0x008fd0000000000e */
[----:B----4-:R-:W-:-:S08]  /*07b0*/  DFMA R40, R40, R42, R14 ;  /* 0x0000002a2828722b */ /* 0x010fd0000000000e */
[----:B------:R-:W-:Y:S01]  /*07c0*/  DFMA R40, R44, R48, R40 ;  /* 0x000000302c28722b */ /* 0x000fe20000000028 */
[----:B------:R-:W-:Y:S10]  /*07d0*/  @P0 BRA `(.L_x_3) ;  /* 0xfffffffc00200947 */ /* 0x000ff4000383ffff */
[----:B------:R-:W-:-:S07]  /*07e0*/  IADD3 R51, PT, PT, R8, 0x1, RZ ;  /* 0x0000000108337810 */ /* 0x000fce0007ffe0ff */
.L_x_2:
[C---:B------:R-:W-:Y:S02]  /*07f0*/  LEA R8, R7.reuse, 0xe, 0x1 ;  /* 0x0000000e07087811 */ /* 0x040fe400078e08ff */
[----:B------:R-:W-:Y:S02]  /*0800*/  LEA R12, R7, 0x6, 0x1 ;  /* 0x00000006070c7811 */ /* 0x000fe400078e08ff */
[----:B------:R-:W-:Y:S02]  /*0810*/  LOP3.LUT R8, R8, 0xe, RZ, 0xc0, !PT ;  /* 0x0000000e08087812 */ /* 0x000fe400078ec0ff */
[----:B------:R-:W-:Y:S02]  /*0820*/  LOP3.LUT R12, R12, 0x6, RZ, 0xc0, !PT ;  /* 0x000000060c0c7812 */ /* 0x000fe400078ec0ff */
[----:B------:R-:W-:Y:S02]  /*0830*/  ISETP.GE.U32.AND P0, PT, R8, 0x7, PT ;  /* 0x000000070800780c */ /* 0x000fe40003f06070 */
[----:B------:R-:W-:-:S11]  /*0840*/  ISETP.GE.U32.AND P1, PT, R12, 0x3, PT ;  /* 0x000000030c00780c */ /* 0x000fd60003f26070 */
[----:B------:R-:W-:Y:S05]  /*0850*/  @!P0 BRA `(.L_x_4) ;  /* 0x0000000000748947 */ /* 0x000fea0003800000 */
[--C-:B------:R-:W-:Y:S02]  /*0860*/  IMAD.IADD R35, R50, 0x1, R51.reuse ;  /* 0x0000000132237824 */ /* 0x100fe400078e0233 */
[----:B------:R-:W-:Y:S02]  /*0870*/  IMAD.IADD R13, R0, 0x1, R51 ;  /* 0x00000001000d7824 */ /* 0x000fe400078e0233 */
        /* <DEDUP_REMOVED lines=18> */
[----:B------:R-:W2:Y:S04]  /*09a0*/  LDG.E.64 R36, desc[UR6][R34.64+0x28] ;  /* 0x0000280622247981 */ /* 0x000ea8000c1e1b00 */
[----:B------:R-:W3:Y:S01]  /*09b0*/  LDG.E.64 R40, desc[UR6][R34.64+0x30] ;  /* 0x0000300622287981 */ /* 0x000ee2000c1e1b00 */
[----:B----4-:R-:W-:-:S08]  /*09c0*/  DFMA R22, R22, R24, R48 ;  /* 0x000000181616722b */ /* 0x010fd00000000030 */
[----:B-----5:R-:W-:-:S08]  /*09d0*/  DFMA R14, R14, R20, R22 ;  /* 0x000000140e0e722b */ /* 0x020fd00000000016 */
[----:B------:R-:W-:Y:S01]  /*09e0*/  DFMA R14, R46, R44, R14 ;  /* 0x0000002c2e0e722b */ /* 0x000fe2000000000e */
[----:B------:R-:W-:-:S07]  /*09f0*/  IADD3 R51, PT, PT, R51, 0x8, RZ ;  /* 0x0000000833337810 */ /* 0x000fce0007ffe0ff */
[----:B--2---:R-:W-:-:S08]  /*0a00*/  DFMA R14, R36, R38, R14 ;  /* 0x00000026240e722b */ /* 0x004fd0000000000e */
[----:B---3--:R-:W-:-:S08]  /*0a10*/  DFMA R40, R40, R42, R14 ;  /* 0x0000002a2828722b */ /* 0x008fd0000000000e */
[----:B------:R-:W-:-:S11]  /*0a20*/  DFMA R40, R52, R54, R40 ;  /* 0x000000363428722b */ /* 0x000fd60000000028 */
.L_x_4:
[--C-:B------:R-:W-:Y:S02]  /*0a30*/  @P1 IMAD.IADD R45, R50, 0x1, R51.reuse ;  /* 0x00000001322d1824 */ /* 0x100fe400078e0233 */
[----:B------:R-:W-:Y:S01]  /*0a40*/  @P1 IMAD.IADD R43, R0, 0x1, R51 ;  /* 0x00000001002b1824 */ /* 0x000fe200078e0233 */
[----:B------:R-:W-:Y:S01]  /*0a50*/  LOP3.LUT R8, R7, 0x1, RZ, 0xc0, !PT ;  /* 0x0000000107087812 */ /* 0x000fe200078ec0ff */
[----:B------:R-:W-:Y:S01]  /*0a60*/  @P1 IMAD.WIDE R44, R45, 0x8, R28 ;  /* 0x000000082d2c1825 */ /* 0x000fe200078e021c */
[----:B------:R-:W0:Y:S03]  /*0a70*/  LDCU UR4, c[0x0][0x3cc] ;  /* 0x00007980ff0477ac */ /* 0x000e260008000800 */
[----:B------:R-:W-:Y:S01]  /*0a80*/  @P1 IMAD.WIDE R42, R43, 0x8, R26 ;  /* 0x000000082b2a1825 */ /* 0x000fe200078e021a */
[----:B------:R-:W2:Y:S04]  /*0a90*/  @P1 LDG.E.64 R24, desc[UR6][R44.64] ;  /* 0x000000062c181981 */ /* 0x000ea8000c1e1b00 */
[----:B------:R-:W2:Y:S04]  /*0aa0*/  @P1 LDG.E.64 R22, desc[UR6][R42.64] ;  /* 0x000000062a161981 */ /* 0x000ea8000c1e1b00 */
[----:B------:R-:W3:Y:S04]  /*0ab0*/  @P1 LDG.E.64 R36, desc[UR6][R44.64+0x8] ;  /* 0x000008062c241981 */ /* 0x000ee8000c1e1b00 */
[----:B------:R-:W3:Y:S04]  /*0ac0*/  @P1 LDG.E.64 R52, desc[UR6][R42.64+0x8] ;  /* 0x000008062a341981 */ /* 0x000ee8000c1e1b00 */
[----:B------:R-:W4:Y:S04]  /*0ad0*/  @P1 LDG.E.64 R12, desc[UR6][R44.64+0x10] ;  /* 0x000010062c0c1981 */ /* 0x000f28000c1e1b00 */
[----:B------:R-:W4:Y:S01]  /*0ae0*/  @P1 LDG.E.64 R14, desc[UR6][R42.64+0x10] ;  /* 0x000010062a0e1981 */ /* 0x000f22000c1e1b00 */
[----:B------:R-:W-:-:S03]  /*0af0*/  @P1 IADD3 R51, PT, PT, R51, 0x4, RZ ;  /* 0x0000000433331810 */ /* 0x000fc60007ffe0ff */
[----:B------:R-:W4:Y:S02]  /*0b00*/  @P1 LDG.E.64 R34, desc[UR6][R44.64+0x18] ;  /* 0x000018062c221981 */ /* 0x000f24000c1e1b00 */
[--C-:B------:R-:W-:Y:S02]  /*0b10*/  IMAD.IADD R55, R0, 0x1, R51.reuse ;  /* 0x0000000100377824 */ /* 0x100fe400078e0233 */
[----:B------:R-:W-:Y:S01]  /*0b20*/  IMAD.IADD R57, R50, 0x1, R51 ;  /* 0x0000000132397824 */ /* 0x000fe200078e0233 */
[----:B------:R1:W4:Y:S01]  /*0b30*/  @P1 LDG.E.64 R20, desc[UR6][R42.64+0x18] ;  /* 0x000018062a141981 */ /* 0x000322000c1e1b00 */
[----:B------:R-:W-:Y:S01]  /*0b40*/  ISETP.NE.U32.AND P0, PT, R8, 0x1, PT ;  /* 0x000000010800780c */ /* 0x000fe20003f05070 */
[----:B------:R-:W-:-:S04]  /*0b50*/  IMAD.WIDE R54, R55, 0x8, R26 ;  /* 0x0000000837367825 */ /* 0x000fc800078e021a */
[----:B------:R-:W-:-:S08]  /*0b60*/  IMAD.WIDE R56, R57, 0x8, R28 ;  /* 0x0000000839387825 */ /* 0x000fd000078e021c */
[----:B------:R-:W4:Y:S04]  /*0b70*/  @P0 LDG.E.64 R48, desc[UR6][R56.64+0x8] ;  /* 0x0000080638300981 */ /* 0x000f28000c1e1b00 */
[----:B------:R-:W4:Y:S04]  /*0b80*/  @P0 LDG.E.64 R46, desc[UR6][R54.64+0x8] ;  /* 0x00000806362e0981 */ /* 0x000f28000c1e1b00 */
[----:B------:R-:W4:Y:S01]  /*0b90*/  @P0 LDG.E.64 R44, desc[UR6][R56.64+0x10] ;  /* 0x00001006382c0981 */ /* 0x000f22000c1e1b00 */
[----:B------:R-:W-:Y:S01]  /*0ba0*/  IMAD.WIDE R8, R9, 0x8, R28 ;  /* 0x0000000809087825 */ /* 0x000fe200078e021c */
[----:B--2---:R-:W-:-:S02]  /*0bb0*/  @P1 DFMA R38, R24, R22, R40 ;  /* 0x000000161826122b */ /* 0x004fc40000000028 */
[----:B------:R-:W2:Y:S04]  /*0bc0*/  LDG.E.64 R24, desc[UR6][R56.64] ;  /* 0x0000000638187981 */ /* 0x000ea8000c1e1b00 */
[----:B------:R-:W2:Y:S02]  /*0bd0*/  LDG.E.64 R22, desc[UR6][R54.64] ;  /* 0x0000000636167981 */ /* 0x000ea4000c1e1b00 */
[----:B---3--:R-:W-:Y:S01]  /*0be0*/  @P1 DFMA R52, R36, R52, R38 ;  /* 0x000000342434122b */ /* 0x008fe20000000026 */
[----:B------:R-:W-:Y:S01]  /*0bf0*/  IADD3 R39, PT, PT, R50, R7, RZ ;  /* 0x0000000732277210 */ /* 0x000fe20007ffe0ff */
[----:B------:R-:W-:-:S04]  /*0c00*/  IMAD.IADD R37, R3, 0x1, R6 ;  /* 0x0000000103257824 */ /* 0x000fc800078e0206 */
[----:B------:R-:W-:-:S04]  /*0c10*/  IMAD.WIDE R38, R39, 0x8, R28 ;  /* 0x0000000827267825 */ /* 0x000fc800078e021c */
[----:B-1----:R-:W-:Y:S02]  /*0c20*/  IMAD.WIDE R42, R37, 0x8, R26 ;  /* 0x00000008252a7825 */ /* 0x002fe400078e021a */
[----:B------:R-:W3:Y:S04]  /*0c30*/  @P0 LDG.E.64 R36, desc[UR6][R54.64+0x10] ;  /* 0x0000100636240981 */ /* 0x000ee8000c1e1b00 */
[----:B------:R-:W3:Y:S04]  /*0c40*/  LDG.E.64 R38, desc[UR6][R38.64] ;  /* 0x0000000626267981 */ /* 0x000ee8000c1e1b00 */
[----:B------:R-:W3:Y:S01]  /*0c50*/  LDG.E.64 R42, desc[UR6][R42.64] ;  /* 0x000000062a2a7981 */ /* 0x000ee2000c1e1b00 */
[----:B----4-:R-:W-:Y:S01]  /*0c60*/  @P1 DFMA R52, R12, R14, R52 ;  /* 0x0000000e0c34122b */ /* 0x010fe20000000034 */
[----:B0-----:R-:W-:-:S02]  /*0c70*/  VIADD R15, R6, -UR4 ;  /* 0x80000004060f7c36 */ /* 0x001fc40008000000 */
[----:B------:R-:W-:-:S04]  /*0c80*/  IMAD.WIDE R12, R7, 0x8, R8 ;  /* 0x00000008070c7825 */ /* 0x000fc800078e0208 */
[----:B------:R-:W-:Y:S02]  /*0c90*/  IMAD.WIDE R14, R15, 0x8, R28 ;  /* 0x000000080f0e7825 */ /* 0x000fe400078e021c */
[----:B------:R-:W5:Y:S04]  /*0ca0*/  LDG.E.64 R12, desc[UR6][R12.64] ;  /* 0x000000060c0c7981 */ /* 0x000f68000c1e1b00 */
[----:B------:R-:W5:Y:S01]  /*0cb0*/  LDG.E.64 R14, desc[UR6][R14.64] ;  /* 0x000000060e0e7981 */ /* 0x000f62000c1e1b00 */
[----:B------:R-:W0:Y:S01]  /*0cc0*/  MUFU.RCP64H R9, R31 ;  /* 0x0000001f00097308 */ /* 0x000e220000001800 */
[----:B------:R-:W-:Y:S01]  /*0cd0*/  MOV R8, 0x1 ;  /* 0x0000000100087802 */ /* 0x000fe20000000f00 */
[----:B------:R-:W-:-:S05]  /*0ce0*/  @P1 DFMA R40, R34, R20, R52 ;  /* 0x000000142228122b */ /* 0x000fca0000000034 */
[----:B0-----:R-:W-:-:S08]  /*0cf0*/  DFMA R20, -R30, R8, 1 ;  /* 0x3ff000001e14742b */ /* 0x001fd00000000108 */
[----:B------:R-:W-:-:S08]  /*0d00*/  DFMA R20, R20, R20, R20 ;  /* 0x000000141414722b */ /* 0x000fd00000000014 */
[----:B------:R-:W-:-:S08]  /*0d10*/  DFMA R20, R8, R20, R8 ;  /* 0x000000140814722b */ /* 0x000fd00000000008 */
[----:B------:R-:W-:-:S08]  /*0d20*/  DFMA R8, -R30, R20, 1 ;  /* 0x3ff000001e08742b */ /* 0x000fd00000000114 */
[----:B------:R-:W-:Y:S01]  /*0d30*/  DFMA R8, R20, R8, R20 ;  /* 0x000000081408722b */ /* 0x000fe20000000014 */
[----:B------:R-:W-:Y:S01]  /*0d40*/  BSSY.RECONVERGENT B1, `(.L_x_5) ;  /* 0x0000012000017945 */ /* 0x000fe20003800200 */
[----:B--2---:R-:W-:-:S08]  /*0d50*/  DFMA R22, R24, R22, R40 ;  /* 0x000000161816722b */ /* 0x004fd00000000028 */
[----:B------:R-:W-:-:S08]  /*0d60*/  @P0 DFMA R46, R48, R46, R22 ;  /* 0x0000002e302e022b */ /* 0x000fd00000000016 */
[----:B---3--:R-:W-:Y:S02]  /*0d70*/  @P0 DFMA R22, R44, R36, R46 ;  /* 0x000000242c16022b */ /* 0x008fe4000000002e */
[----:B------:R-:W-:-:S08]  /*0d80*/  DMUL R38, R38, R42 ;  /* 0x0000002a26267228 */ /* 0x000fd00000000000 */
[----:B------:R-:W-:-:S08]  /*0d90*/  DFMA R38, R38, 0.5, R22 ;  /* 0x3fe000002626782b */ /* 0x000fd00000000016 */
[----:B------:R-:W-:-:S08]  /*0da0*/  DMUL R20, R38, R8 ;  /* 0x0000000826147228 */ /* 0x000fd00000000000 */
[----:B------:R-:W-:-:S08]  /*0db0*/  DFMA R22, -R30, R20, R38 ;  /* 0x000000141e16722b */ /* 0x000fd00000000126 */
[----:B------:R-:W-:Y:S01]  /*0dc0*/  DFMA R8, R8, R22, R20 ;  /* 0x000000160808722b */ /* 0x000fe20000000014 */
[----:B------:R-:W-:-:S09]  /*0dd0*/  FSETP.GEU.AND P1, PT, |R39|, 6.5827683646048100446e-37, PT ;  /* 0x036000002700780b */ /* 0x000fd20003f2e200 */
[----:B------:R-:W-:-:S05]  /*0de0*/  FFMA R0, RZ, R31, R9 ;  /* 0x0000001fff007223 */ /* 0x000fca0000000009 */
[----:B------:R-:W-:-:S13]  /*0df0*/  FSETP.GT.AND P0, PT, |R0|, 1.469367938527859385e-39, PT ;  /* 0x001000000000780b */ /* 0x000fda0003f04200 */
[----:B------:R-:W-:Y:S05]  /*0e00*/  @P0 BRA P1, `(.L_x_6) ;  /* 0x0000000000140947 */ /* 0x000fea0000800000 */
[----:B------:R-:W-:Y:S01]  /*0e10*/  IMAD.MOV.U32 R36, RZ, RZ, R30 ;  /* 0x000000ffff247224 */ /* 0x000fe200078e001e */
[----:B------:R-:W-:Y:S01]  /*0e20*/  MOV R0, 0xe50 ;  /* 0x00000e5000007802 */ /* 0x000fe20000000f00 */
[----:B------:R-:W-:-:S07]  /*0e30*/  IMAD.MOV.U32 R37, RZ, RZ, R31 ;  /* 0x000000ffff257224 */ /* 0x000fce00078e001f */
[----:B-----5:R-:W-:Y:S05]  /*0e40*/  CALL.REL.NOINC `($__internal_0_$__cuda_sm20_div_rn_f64_full) ;  /* 0x0000002c00e07944 */ /* 0x020fea0003c00000 */
[----:B------:R-:W-:-:S07]  /*0e50*/  MOV R9, R7 ;  /* 0x0000000700097202 */ /* 0x000fce0000000f00 */
.L_x_6:
[----:B------:R-:W-:Y:S05]  /*0e60*/  BSYNC.RECONVERGENT B1 ;  /* 0x0000000000017941 */ /* 0x000fea0003800200 */
.L_x_5:
[C---:B------:R-:W-:Y:S01]  /*0e70*/  IMAD.WIDE R40, R6.reuse, 0x8, R10 ;  /* 0x0000000806287825 */ /* 0x040fe200078e020a */
[----:B------:R-:W0:Y:S04]  /*0e80*/  LDCU.128 UR8, c[0x0][0x3b0] ;  /* 0x00007600ff0877ac */ /* 0x000e280008000c00 */
[----:B------:R-:W2:Y:S01]  /*0e90*/  LDG.E.64 R34, desc[UR6][R40.64+-0x10] ;  /* 0xfffff00628227981 */ /* 0x000ea2000c1e1b00 */
[----:B------:R-:W-:Y:S01]  /*0ea0*/  IMAD.WIDE R46, R6, 0x8, R26 ;  /* 0x00000008062e7825 */ /* 0x000fe200078e021a */
[----:B-----5:R-:W-:Y:S01]  /*0eb0*/  DFMA R12, -R14, R12, R8 ;  /* 0x0000000c0e0c722b */ /* 0x020fe20000000108 */
[----:B------:R-:W1:Y:S01]  /*0ec0*/  LDCU.64 UR4, c[0x0][0x3a8] ;  /* 0x00007500ff0477ac */ /* 0x000e620008000a00 */
[----:B------:R-:W2:Y:S04]  /*0ed0*/  LDG.E.64 R22, desc[UR6][R40.64+-0x8] ;  /* 0xfffff80628167981 */ /* 0x000ea8000c1e1b00 */
[----:B------:R-:W3:Y:S04]  /*0ee0*/  LDG.E.64 R42, desc[UR6][R40.64+0x8] ;  /* 0x00000806282a7981 */ /* 0x000ee8000c1e1b00 */
[----:B------:R-:W4:Y:S04]  /*0ef0*/  LDG.E.64 R36, desc[UR6][R46.64+-0x8] ;  /* 0xfffff8062e247981 */ /* 0x000f28000c1e1b00 */
[----:B------:R-:W4:Y:S04]  /*0f00*/  LDG.E.64 R24, desc[UR6][R46.64+0x8] ;  /* 0x000008062e187981 */ /* 0x000f28000c1e1b00 */
[----:B------:R-:W4:Y:S04]  /*0f10*/  LDG.E.64 R20, desc[UR6][R46.64] ;  /* 0x000000062e147981 */ /* 0x000f28000c1e1b00 */
[----:B------:R-:W1:Y:S01]  /*0f20*/  LDG.E.64 R38, desc[UR6][R40.64] ;  /* 0x0000000628267981 */ /* 0x000e62000c1e1b00 */
[----:B--2---:R-:W-:-:S08]  /*0f30*/  DMUL R44, R34, R22 ;  /* 0x00000016222c7228 */ /* 0x004fd00000000000 */
[----:B---3--:R-:W-:Y:S02]  /*0f40*/  DFMA R42, R22, R42, -R44 ;  /* 0x0000002a162a722b */ /* 0x008fe4000000082c */
[----:B----4-:R-:W-:-:S06]  /*0f50*/  DMUL R36, R34, R36 ;  /* 0x0000002422247228 */ /* 0x010fcc0000000000 */
[----:B0-----:R-:W-:Y:S01]  /*0f60*/  DFMA R12, R42, UR8, R12 ;  /* 0x000000082a0c7c2b */ /* 0x001fe2000800000c */
[----:B------:R-:W0:Y:S01]  /*0f70*/  LDCU.64 UR8, c[0x0][0x3c0] ;  /* 0x00007800ff0877ac */ /* 0x000e220008000a00 */
[----:B------:R-:W-:-:S08]  /*0f80*/  DFMA R24, R22, R24, -R36 ;  /* 0x000000181618722b */ /* 0x000fd00000000824 */
[----:B------:R-:W-:Y:S01]  /*0f90*/  DFMA R12, R24, UR10, R12 ;  /* 0x0000000a180c7c2b */ /* 0x000fe2000800000c */
[----:B------:R-:W2:Y:S07]  /*0fa0*/  LDCU UR10, c[0x0][0x3d0] ;  /* 0x00007a00ff0a77ac */ /* 0x000eae0008000800 */
[----:B------:R-:W-:-:S08]  /*0fb0*/  DADD R12, R12, -R20 ;  /* 0x000000000c0c7229 */ /* 0x000fd00000000814 */
[----:B-1----:R-:W-:Y:S01]  /*0fc0*/  DFMA R12, -R38, UR4, R12 ;  /* 0x00000004260c7c2b */ /* 0x002fe2000800010c */
[C---:B--2---:R-:W-:Y:S02]  /*0fd0*/  VIADD R9, R6.reuse, -UR10 ;  /* 0x8000000a06097c36 */ /* 0x044fe40008000000 */
[----:B------:R-:W-:Y:S02]  /*0fe0*/  VIADD R6, R6, 0x1 ;  /* 0x0000000106067836 */ /* 0x000fe40000000000 */
[----:B------:R-:W-:-:S03]  /*0ff0*/  IMAD.WIDE R8, R9, 0x8, R32 ;  /* 0x0000000809087825 */ /* 0x000fc600078e0220 */
[----:B0-----:R-:W-:Y:S01]  /*1000*/  DADD R12, R12, UR8 ;  /* 0x000000080c0c7e29 */ /* 0x001fe20008000000 */
[----:B------:R-:W-:-:S06]  /*1010*/  ISETP.GE.AND P0, PT, R6, R5, PT ;  /* 0x000000050600720c */ /* 0x000fcc0003f06270 */
[----:B------:R0:W-:Y:S07]  /*1020*/  STG.E.64 desc[UR6][R8.64], R12 ;  /* 0x0000000c08007986 */ /* 0x0001ee000c101b06 */
[----:B------:R-:W-:Y:S05]  /*1030*/  @!P0 BRA `(.L_x_7) ;  /* 0xfffffff000b08947 */ /* 0x000fea000383ffff */
[----:B------:R-:W-:Y:S05]  /*1040*/  EXIT ;  /* 0x000000000000794d */ /* 0x000fea0003800000 */
.L_x_1:
[----:B------:R-:W-:Y:S01]  /*1050*/  IADD3 R4, PT, PT, R6, 0x1, RZ ;  /* 0x0000000106047810 */ /* 0x000fe20007ffe0ff */
[----:B------:R-:W0:Y:S03]  /*1060*/  LDCU UR4, c[0x0][0x3d0] ;  /* 0x00007a00ff0477ac */ /* 0x000e260008000800 */
[----:B------:R-:W-:-:S05]  /*1070*/  VIMNMX R9, PT, PT, R4, R5, !PT ;  /* 0x0000000504097248 */ /* 0x000fca0007fe0100 */
[----:B------:R-:W-:-:S05]  /*1080*/  IMAD.IADD R9, R9, 0x1, -R6 ;  /* 0x0000000109097824 */ /* 0x000fca00078e0a06 */
[----:B------:R-:W-:-:S04]  /*1090*/  LOP3.LUT R9, R9, 0x1, RZ, 0xc0, !PT ;  /* 0x0000000109097812 */ /* 0x000fc800078ec0ff */
[----:B------:R-:W-:Y:S01]  /*10a0*/  ISETP.NE.U32.AND P0, PT, R9, 0x1, PT ;  /* 0x000000010900780c */ /* 0x000fe20003f05070 */
[----:B0-----:R-:W-:-:S12]  /*10b0*/  IMAD.U32 R2, RZ, RZ, UR4 ;  /* 0x00000004ff027e24 */ /* 0x001fd8000f8e00ff */
[----:B------:R-:W-:Y:S05]  /*10c0*/  @P0 BRA `(.L_x_8) ;  /* 0x0000000400100947 */ /* 0x000fea0003800000 */
[--C-:B------:R-:W-:Y:S01]  /*10d0*/  IADD3 R21, PT, PT, R7, -R8, R6.reuse ;  /* 0x8000000807157210 */ /* 0x100fe20007ffe006 */
[----:B------:R-:W-:Y:S01]  /*10e0*/  IMAD.IADD R9, R6, 0x1, -R3 ;  /* 0x0000000106097824 */ /* 0x000fe200078e0a03 */
[----:B------:R-:W-:Y:S01]  /*10f0*/  IADD3 R23, PT, PT, R3, R6, RZ ;  /* 0x0000000603177210 */ /* 0x000fe20007ffe0ff */
[----:B------:R-:W0:Y:S01]  /*1100*/  LDCU UR4, c[0x0][0x3cc] ;  /* 0x00007980ff0477ac */ /* 0x000e220008000800 */
[----:B------:R-:W-:Y:S01]  /*1110*/  IADD3 R19, PT, PT, -R7, R8, R6 ;  /* 0x0000000807137210 */ /* 0x000fe20007ffe106 */
[----:B------:R-:W-:-:S04]  /*1120*/  IMAD.WIDE R20, R21, 0x8, R28 ;  /* 0x0000000815147825 */ /* 0x000fc800078e021c */
[--C-:B------:R-:W-:Y:S02]  /*1130*/  IMAD.WIDE R22, R23, 0x8, R26.reuse ;  /* 0x0000000817167825 */ /* 0x100fe400078e021a */
[----:B------:R-:W2:Y:S02]  /*1140*/  LDG.E.64 R20, desc[UR6][R20.64] ;  /* 0x0000000614147981 */ /* 0x000ea4000c1e1b00 */
[----:B------:R-:W-:Y:S02]  /*1150*/  IMAD.WIDE R18, R19, 0x8, R26 ;  /* 0x0000000813127825 */ /* 0x000fe400078e021a */
[----:B------:R-:W2:Y:S02]  /*1160*/  LDG.E.64 R22, desc[UR6][R22.64] ;  /* 0x0000000616167981 */ /* 0x000ea4000c1e1b00 */
[----:B------:R-:W-:Y:S02]  /*1170*/  IMAD.WIDE R8, R9, 0x8, R28 ;  /* 0x0000000809087825 */ /* 0x000fe400078e021c */
[----:B------:R-:W3:Y:S04]  /*1180*/  LDG.E.64 R18, desc[UR6][R18.64] ;  /* 0x0000000612127981 */ /* 0x000ee8000c1e1b00 */
[----:B------:R-:W3:Y:S01]  /*1190*/  LDG.E.64 R16, desc[UR6][R8.64] ;  /* 0x0000000608107981 */ /* 0x000ee2000c1e1b00 */
[----:B0-----:R-:W-:-:S02]  /*11a0*/  VIADD R15, R6, -UR4 ;  /* 0x80000004060f7c36 */ /* 0x001fc40008000000 */
[----:B------:R-:W-:-:S04]  /*11b0*/  IMAD.WIDE R12, R7, 0x8, R8 ;  /* 0x00000008070c7825 */ /* 0x000fc800078e0208 */
[----:B------:R-:W-:Y:S02]  /*11c0*/  IMAD.WIDE R14, R15, 0x8, R28 ;  /* 0x000000080f0e7825 */ /* 0x000fe400078e021c */
[----:B------:R-:W5:Y:S04]  /*11d0*/  LDG.E.64 R12, desc[UR6][R12.64] ;  /* 0x000000060c0c7981 */ /* 0x000f68000c1e1b00 */
[----:B------:R-:W5:Y:S01]  /*11e0*/  LDG.E.64 R14, desc[UR6][R14.64] ;  /* 0x000000060e0e7981 */ /* 0x000f62000c1e1b00 */
[----:B-1----:R-:W0:Y:S01]  /*11f0*/  MUFU.RCP64H R7, R31 ;  /* 0x0000001f00077308 */ /* 0x002e220000001800 */
[----:B------:R-:W-:-:S06]  /*1200*/  HFMA2 R6, -RZ, RZ, 0, 5.9604644775390625e-08 ;  /* 0x00000001ff067431 */ /* 0x000fcc00000001ff */
[----:B0-----:R-:W-:-:S08]  /*1210*/  DFMA R24, -R30, R6, 1 ;  /* 0x3ff000001e18742b */ /* 0x001fd00000000106 */
[----:B------:R-:W-:-:S08]  /*1220*/  DFMA R24, R24, R24, R24 ;  /* 0x000000181818722b */ /* 0x000fd00000000018 */
[----:B------:R-:W-:-:S08]  /*1230*/  DFMA R24, R6, R24, R6 ;  /* 0x000000180618722b */ /* 0x000fd00000000006 */
[----:B------:R-:W-:-:S08]  /*1240*/  DFMA R6, -R30, R24, 1 ;  /* 0x3ff000001e06742b */ /* 0x000fd00000000118 */
[----:B------:R-:W-:Y:S01]  /*1250*/  DFMA R24, R24, R6, R24 ;  /* 0x000000061818722b */ /* 0x000fe20000000018 */
[----:B------:R-:W-:Y:S01]  /*1260*/  BSSY.RECONVERGENT B1, `(.L_x_9) ;  /* 0x0000011000017945 */ /* 0x000fe20003800200 */
[----:B--2---:R-:W-:Y:S02]  /*1270*/  DMUL R20, R20, R22 ;  /* 0x0000001614147228 */ /* 0x004fe40000000000 */
[----:B---3--:R-:W-:-:S06]  /*1280*/  DMUL R16, R16, R18 ;  /* 0x0000001210107228 */ /* 0x008fcc0000000000 */
[----:B------:R-:W-:-:S08]  /*1290*/  DMUL R20, R20, 0.5 ;  /* 0x3fe0000014147828 */ /* 0x000fd00000000000 */
        /* <DEDUP_REMOVED lines=13> */
.L_x_10:
[----:B------:R-:W-:Y:S05]  /*1370*/  BSYNC.RECONVERGENT B1 ;  /* 0x0000000000017941 */ /* 0x000fea0003800200 */
.L_x_9:
[----:B------:R-:W0:Y:S01]  /*1380*/  LDC R25, c[0x0][0x3d0] ;  /* 0x0000f400ff197b82 */ /* 0x000e220000000800 */
[----:B------:R-:W1:Y:S01]  /*1390*/  LDCU.128 UR8, c[0x0][0x3b0] ;  /* 0x00007600ff0877ac */ /* 0x000e620008000c00 */
[----:B-----5:R-:W-:Y:S01]  /*13a0*/  DFMA R12, -R14, R12, R8 ;  /* 0x0000000c0e0c722b */ /* 0x020fe20000000108 */
[----:B------:R-:W2:Y:S01]  /*13b0*/  LDCU.64 UR4, c[0x0][0x3a8] ;  /* 0x00007500ff0477ac */ /* 0x000ea20008000a00 */
[----:B0-----:R-:W-:-:S05]  /*13c0*/  IMAD.WIDE R6, R25, 0x8, R10 ;  /* 0x0000000819067825 */ /* 0x001fca00078e020a */
[----:B------:R-:W3:Y:S01]  /*13d0*/  LDG.E.64 R16, desc[UR6][R6.64+-0x10] ;  /* 0xfffff00606107981 */ /* 0x000ee2000c1e1b00 */
[----:B------:R-:W-:-:S03]  /*13e0*/  IMAD.WIDE R24, R25, 0x8, R26 ;  /* 0x0000000819187825 */ /* 0x000fc600078e021a */
[----:B------:R-:W3:Y:S04]  /*13f0*/  LDG.E.64 R18, desc[UR6][R6.64+-0x8] ;  /* 0xfffff80606127981 */ /* 0x000ee8000c1e1b00 */
[----:B------:R-:W4:Y:S04]  /*1400*/  LDG.E.64 R20, desc[UR6][R6.64+0x8] ;  /* 0x0000080606147981 */ /* 0x000f28000c1e1b00 */
[----:B------:R-:W2:Y:S04]  /*1410*/  LDG.E.64 R30, desc[UR6][R24.64+-0x8] ;  /* 0xfffff806181e7981 */ /* 0x000ea8000c1e1b00 */
[----:B------:R-:W2:Y:S04]  /*1420*/  LDG.E.64 R34, desc[UR6][R24.64+0x8] ;  /* 0x0000080618227981 */ /* 0x000ea8000c1e1b00 */
[----:B------:R-:W2:Y:S04]  /*1430*/  LDG.E.64 R36, desc[UR6][R24.64] ;  /* 0x0000000618247981 */ /* 0x000ea8000c1e1b00 */
[----:B------:R-:W2:Y:S01]  /*1440*/  LDG.E.64 R38, desc[UR6][R6.64] ;  /* 0x0000000606267981 */ /* 0x000ea2000c1e1b00 */
[----:B------:R-:W-:Y:S01]  /*1450*/  IMAD.MOV.U32 R2, RZ, RZ, R4 ;  /* 0x000000ffff027224 */ /* 0x000fe200078e0004 */
[----:B---3--:R-:W-:-:S08]  /*1460*/  DMUL R22, R16, R18 ;  /* 0x0000001210167228 */ /* 0x008fd00000000000 */
[----:B----4-:R-:W-:Y:S02]  /*1470*/  DFMA R20, R18, R20, -R22 ;  /* 0x000000141214722b */ /* 0x010fe40000000816 */
[----:B--2---:R-:W-:-:S06]  /*1480*/  DMUL R30, R16, R30 ;  /* 0x0000001e101e7228 */ /* 0x004fcc0000000000 */
[----:B-1----:R-:W-:Y:S01]  /*1490*/  DFMA R12, R20, UR8, R12 ;  /* 0x00000008140c7c2b */ /* 0x002fe2000800000c */
[----:B------:R-:W0:Y:S01]  /*14a0*/  LDCU.64 UR8, c[0x0][0x3c0] ;  /* 0x00007800ff0877ac */ /* 0x000e220008000a00 */
[----:B------:R-:W-:-:S08]  /*14b0*/  DFMA R30, R18, R34, -R30 ;  /* 0x00000022121e722b */ /* 0x000fd0000000081e */
[----:B------:R-:W-:-:S08]  /*14c0*/  DFMA R12, R30, UR10, R12 ;  /* 0x0000000a1e0c7c2b */ /* 0x000fd0000800000c */
[----:B------:R-:W-:-:S08]  /*14d0*/  DADD R12, R12, -R36 ;  /* 0x000000000c0c7229 */ /* 0x000fd00000000824 */
[----:B------:R-:W-:-:S08]  /*14e0*/  DFMA R12, -R38, UR4, R12 ;  /* 0x00000004260c7c2b */ /* 0x000fd0000800010c */
[----:B0-----:R-:W-:-:S07]  /*14f0*/  DADD R12, R12, UR8 ;  /* 0x000000080c0c7e29 */ /* 0x001fce0008000000 */
[----:B------:R0:W-:Y:S04]  /*1500*/  STG.E.64 desc[UR6][R32.64], R12 ;  /* 0x0000000c20007986 */ /* 0x0001e8000c101b06 */
.L_x_8:
[----:B------:R-:W-:Y:S01]  /*1510*/  ISETP.GE.AND P0, PT, R4, R5, PT ;  /* 0x000000050400720c */ /* 0x000fe20003f06270 */
[----:B------:R-:W2:Y:S01]  /*1520*/  LDCU.64 UR14, c[0x0][0x3c0] ;  /* 0x00007800ff0e77ac */ /* 0x000ea20008000a00 */
[----:B------:R-:W3:Y:S01]  /*1530*/  LDCU UR16, c[0x0][0x3d0] ;  /* 0x00007a00ff1077ac */ /* 0x000ee20008000800 */
[----:B------:R-:W4:Y:S01]  /*1540*/  LDCU.64 UR12, c[0x0][0x3a8] ;  /* 0x00007500ff0c77ac */ /* 0x000f220008000a00 */
[----:B------:R-:W0:Y:S01]  /*1550*/  LDCU.128 UR8, c[0x0][0x3b0] ;  /* 0x00007600ff0877ac */ /* 0x000e220008000c00 */
[----:B------:R-:W0:Y:S08]  /*1560*/  LDCU.64 UR4, c[0x0][0x3c8] ;  /* 0x00007900ff0477ac */ /* 0x000e300008000a00 */
[----:B0-234-:R-:W-:Y:S05]  /*1570*/  @P0 EXIT ;  /* 0x000000000000094d */ /* 0x01dfea0003800000 */
.L_x_15:
[----:B0-----:R-:W0:Y:S01]  /*1580*/  LDC R21, c[0x0][0x3d4] ;  /* 0x0000f500ff157b82 */ /* 0x001e220000000800 */
[C---:B-1----:R-:W-:Y:S01]  /*1590*/  IMAD.IADD R31, R3.reuse, 0x1, R2 ;  /* 0x00000001031f7824 */ /* 0x042fe200078e0202 */
[----:B------:R-:W-:-:S03]  /*15a0*/  IADD3 R53, PT, PT, -R3, R2, RZ ;  /* 0x0000000203357210 */ /* 0x000fc60007ffe1ff */
[----:B------:R-:W-:-:S04]  /*15b0*/  IMAD.WIDE R30, R31, 0x8, R26 ;  /* 0x000000081f1e7825 */ /* 0x000fc800078e021a */
[----:B------:R-:W-:Y:S01]  /*15c0*/  IMAD.WIDE R52, R53, 0x8, R28 ;  /* 0x0000000835347825 */ /* 0x000fe200078e021c */
[----:B------:R-:W2:Y:S04]  /*15d0*/  LDG.E.64 R6, desc[UR6][R30.64] ;  /* 0x000000061e067981 */ /* 0x000ea8000c1e1b00 */
[----:B------:R-:W3:Y:S01]  /*15e0*/  LDG.E.64 R14, desc[UR6][R52.64] ;  /* 0x00000006340e7981 */ /* 0x000ee2000c1e1b00 */
[C-C-:B0-----:R-:W-:Y:S02]  /*15f0*/  IADD3 R43, PT, PT, R21.reuse, -UR4, R2.reuse ;  /* 0x80000004152b7c10 */ /* 0x141fe4000fffe002 */
[----:B------:R-:W-:-:S03]  /*1600*/  IADD3 R45, PT, PT, -R21, UR4, R2 ;  /* 0x00000004152d7c10 */ /* 0x000fc6000fffe102 */
[----:B------:R-:W-:-:S05]  /*1610*/  IMAD.WIDE R42, R43, 0x8, R28 ;  /* 0x000000082b2a7825 */ /* 0x000fca00078e021c */
[----:B------:R-:W2:Y:S01]  /*1620*/  LDG.E.64 R8, desc[UR6][R42.64] ;  /* 0x000000062a087981 */ /* 0x000ea2000c1e1b00 */
[----:B------:R-:W-:-:S05]  /*1630*/  IMAD.WIDE R44, R45, 0x8, R26 ;  /* 0x000000082d2c7825 */ /* 0x000fca00078e021a */
[----:B------:R-:W3:Y:S01]  /*1640*/  LDG.E.64 R16, desc[UR6][R44.64] ;  /* 0x000000062c107981 */ /* 0x000ee2000c1e1b00 */
[----:B------:R-:W-:Y:S02]  /*1650*/  VIADD R25, R2, -UR5 ;  /* 0x8000000502197c36 */ /* 0x000fe40008000000 */
[----:B------:R-:W-:-:S04]  /*1660*/  IMAD.WIDE R20, R21, 0x8, R52 ;  /* 0x0000000815147825 */ /* 0x000fc800078e0234 */
[----:B------:R-:W-:Y:S01]  /*1670*/  IMAD.WIDE R24, R25, 0x8, R28 ;  /* 0x0000000819187825 */ /* 0x000fe200078e021c */
[----:B------:R0:W5:Y:S04]  /*1680*/  LDG.E.64 R18, desc[UR6][R20.64] ;  /* 0x0000000614127981 */ /* 0x000168000c1e1b00 */
[----:B------:R0:W5:Y:S01]  /*1690*/  LDG.E.64 R22, desc[UR6][R24.64] ;  /* 0x0000000618167981 */ /* 0x000162000c1e1b00 */
[----:B------:R-:W1:Y:S01]  /*16a0*/  I2F.F64 R12, UR4 ;  /* 0x00000004000c7d12 */ /* 0x000e620008201c00 */
[----:B------:R-:W-:-:S07]  /*16b0*/  IMAD.MOV.U32 R34, RZ, RZ, 0x1 ;  /* 0x00000001ff227424 */ /* 0x000fce00078e00ff */
[----:B-1----:R-:W1:Y:S02]  /*16c0*/  MUFU.RCP64H R35, R13 ;  /* 0x0000000d00237308 */ /* 0x002e640000001800 */
[----:B-1----:R-:W-:-:S08]  /*16d0*/  DFMA R36, -R12, R34, 1 ;  /* 0x3ff000000c24742b */ /* 0x002fd00000000122 */
[----:B------:R-:W-:-:S08]  /*16e0*/  DFMA R36, R36, R36, R36 ;  /* 0x000000242424722b */ /* 0x000fd00000000024 */
[----:B------:R-:W-:Y:S01]  /*16f0*/  DFMA R36, R34, R36, R34 ;  /* 0x000000242224722b */ /* 0x000fe20000000022 */
[----:B------:R-:W-:Y:S01]  /*1700*/  BSSY.RECONVERGENT B1, `(.L_x_11) ;  /* 0x0000013000017945 */ /* 0x000fe20003800200 */
[----:B--2---:R-:W-:-:S06]  /*1710*/  DMUL R6, R8, R6 ;  /* 0x0000000608067228 */ /* 0x004fcc0000000000 */
[----:B------:R-:W-:Y:S02]  /*1720*/  DFMA R8, -R12, R36, 1 ;  /* 0x3ff000000c08742b */ /* 0x000fe40000000124 */
[----:B---3--:R-:W-:Y:S02]  /*1730*/  DMUL R14, R14, R16 ;  /* 0x000000100e0e7228 */ /* 0x008fe40000000000 */
[----:B------:R-:W-:-:S04]  /*1740*/  DMUL R6, R6, 0.5 ;  /* 0x3fe0000006067828 */ /* 0x000fc80000000000 */
[----:B------:R-:W-:-:S04]  /*1750*/  DFMA R36, R36, R8, R36 ;  /* 0x000000082424722b */ /* 0x000fc80000000024 */
[----:B------:R-:W-:-:S08]  /*1760*/  DFMA R38, R14, 0.5, R6 ;  /* 0x3fe000000e26782b */ /* 0x000fd00000000006 */
[----:B------:R-:W-:-:S08]  /*1770*/  DMUL R8, R36, R38 ;  /* 0x0000002624087228 */ /* 0x000fd00000000000 */
[----:B------:R-:W-:-:S08]  /*1780*/  DFMA R6, -R12, R8, R38 ;  /* 0x000000080c06722b */ /* 0x000fd00000000126 */
[----:B------:R-:W-:Y:S01]  /*1790*/  DFMA R8, R36, R6, R8 ;  /* 0x000000062408722b */ /* 0x000fe20000000008 */
[----:B------:R-:W-:-:S09]  /*17a0*/  FSETP.GEU.AND P1, PT, |R39|, 6.5827683646048100446e-37, PT ;  /* 0x036000002700780b */ /* 0x000fd20003f2e200 */
[----:B------:R-:W-:-:S05]  /*17b0*/  FFMA R0, RZ, R13, R9 ;  /* 0x0000000dff007223 */ /* 0x000fca0000000009 */
[----:B------:R-:W-:-:S13]  /*17c0*/  FSETP.GT.AND P0, PT, |R0|, 1.469367938527859385e-39, PT ;  /* 0x001000000000780b */ /* 0x000fda0003f04200 */
[----:B0-----:R-:W-:Y:S05]  /*17d0*/  @P0 BRA P1, `(.L_x_12) ;  /* 0x0000000000140947 */ /* 0x001fea0000800000 */
[----:B------:R-:W-:Y:S01]  /*17e0*/  MOV R36, R12 ;  /* 0x0000000c00247202 */ /* 0x000fe20000000f00 */
[----:B------:R-:W-:Y:S01]  /*17f0*/  IMAD.MOV.U32 R37, RZ, RZ, R13 ;  /* 0x000000ffff257224 */ /* 0x000fe200078e000d */
[----:B------:R-:W-:-:S07]  /*1800*/  MOV R0, 0x1820 ;  /* 0x0000182000007802 */ /* 0x000fce0000000f00 */
[----:B-----5:R-:W-:Y:S05]  /*1810*/  CALL.REL.NOINC `($__internal_0_$__cuda_sm20_div_rn_f64_full) ;  /* 0x00000024006c7944 */ /* 0x020fea0003c00000 */
[----:B------:R-:W-:-:S07]  /*1820*/  IMAD.MOV.U32 R9, RZ, RZ, R7 ;  /* 0x000000ffff097224 */ /* 0x000fce00078e0007 */
.L_x_12:
[----:B------:R-:W-:Y:S05]  /*1830*/  BSYNC.RECONVERGENT B1 ;  /* 0x0000000000017941 */ /* 0x000fea0003800200 */
.L_x_11:
[----:B------:R-:W-:-:S05]  /*1840*/  IMAD.WIDE R16, R2, 0x8, R10 ;  /* 0x0000000802107825 */ /* 0x000fca00078e020a */
[----:B------:R-:W2:Y:S01]  /*1850*/  LDG.E.64 R46, desc[UR6][R16.64+-0x10] ;  /* 0xfffff006102e7981 */ /* 0x000ea2000c1e1b00 */
[----:B------:R-:W-:-:S03]  /*1860*/  IMAD.WIDE R14, R2, 0x8, R26 ;  /* 0x00000008020e7825 */ /* 0x000fc600078e021a */
[----:B------:R-:W2:Y:S04]  /*1870*/  LDG.E.64 R36, desc[UR6][R16.64+-0x8] ;  /* 0xfffff80610247981 */ /* 0x000ea8000c1e1b00 */
[----:B------:R-:W3:Y:S04]  /*1880*/  LDG.E.64 R48, desc[UR6][R16.64+0x8] ;  /* 0x0000080610307981 */ /* 0x000ee8000c1e1b00 */
[----:B------:R-:W4:Y:S04]  /*1890*/  LDG.E.64 R40, desc[UR6][R14.64+-0x8] ;  /* 0xfffff8060e287981 */ /* 0x000f28000c1e1b00 */
[----:B------:R-:W4:Y:S04]  /*18a0*/  LDG.E.64 R38, desc[UR6][R14.64+0x8] ;  /* 0x000008060e267981 */ /* 0x000f28000c1e1b00 */
[----:B------:R-:W4:Y:S04]  /*18b0*/  LDG.E.64 R34, desc[UR6][R14.64] ;  /* 0x000000060e227981 */ /* 0x000f28000c1e1b00 */
[----:B------:R-:W4:Y:S01]  /*18c0*/  LDG.E.64 R6, desc[UR6][R16.64] ;  /* 0x0000000610067981 */ /* 0x000f22000c1e1b00 */
[----:B-----5:R-:W-:-:S02]  /*18d0*/  DFMA R18, -R22, R18, R8 ;  /* 0x000000121612722b */ /* 0x020fc40000000108 */
[----:B--2---:R-:W-:-:S08]  /*18e0*/  DMUL R8, R46, R36 ;  /* 0x000000242e087228 */ /* 0x004fd00000000000 */
[----:B---3--:R-:W-:Y:S02]  /*18f0*/  DFMA R8, R36, R48, -R8 ;  /* 0x000000302408722b */ /* 0x008fe40000000808 */
[----:B----4-:R-:W-:-:S06]  /*1900*/  DMUL R40, R46, R40 ;  /* 0x000000282e287228 */ /* 0x010fcc0000000000 */
[----:B------:R-:W-:Y:S02]  /*1910*/  DFMA R8, R8, UR8, R18 ;  /* 0x0000000808087c2b */ /* 0x000fe40008000012 */
[----:B------:R-:W-:Y:S01]  /*1920*/  DFMA R38, R36, R38, -R40 ;  /* 0x000000262426722b */ /* 0x000fe20000000828 */
[----:B------:R-:W-:-:S05]  /*1930*/  IADD3 R19, PT, PT, R2, -UR16, RZ ;  /* 0x8000001002137c10 */ /* 0x000fca000fffe0ff */
[----:B------:R-:W-:Y:S02]  /*1940*/  IMAD.WIDE R18, R19, 0x8, R32 ;  /* 0x0000000813127825 */ /* 0x000fe400078e0220 */
[----:B------:R-:W-:-:S08]  /*1950*/  DFMA R8, R38, UR10, R8 ;  /* 0x0000000a26087c2b */ /* 0x000fd00008000008 */
[----:B------:R-:W-:-:S08]  /*1960*/  DADD R8, R8, -R34 ;  /* 0x0000000008087229 */ /* 0x000fd00000000822 */
[----:B------:R-:W-:-:S08]  /*1970*/  DFMA R6, -R6, UR12, R8 ;  /* 0x0000000c06067c2b */ /* 0x000fd00008000108 */
[----:B------:R-:W-:-:S07]  /*1980*/  DADD R6, R6, UR14 ;  /* 0x0000000e06067e29 */ /* 0x000fce0008000000 */
[----:B------:R0:W-:Y:S04]  /*1990*/  STG.E.64 desc[UR6][R18.64], R6 ;  /* 0x0000000612007986 */ /* 0x0001e8000c101b06 */
[----:B------:R-:W2:Y:S04]  /*19a0*/  LDG.E.64 R42, desc[UR6][R42.64+0x8] ;  /* 0x000008062a2a7981 */ /* 0x000ea8000c1e1b00 */
[----:B------:R-:W2:Y:S04]  /*19b0*/  LDG.E.64 R30, desc[UR6][R30.64+0x8] ;  /* 0x000008061e1e7981 */ /* 0x000ea8000c1e1b00 */
[----:B------:R-:W0:Y:S04]  /*19c0*/  LDG.E.64 R52, desc[UR6][R52.64+0x8] ;  /* 0x0000080634347981 */ /* 0x000e28000c1e1b00 */
[----:B------:R-:W0:Y:S04]  /*19d0*/  LDG.E.64 R44, desc[UR6][R44.64+0x8] ;  /* 0x000008062c2c7981 */ /* 0x000e28000c1e1b00 */
[----:B------:R-:W5:Y:S04]  /*19e0*/  LDG.E.64 R24, desc[UR6][R24.64+0x8] ;  /* 0x0000080618187981 */ /* 0x000f68000c1e1b00 */
[----:B------:R-:W5:Y:S01]  /*19f0*/  LDG.E.64 R20, desc[UR6][R20.64+0x8] ;  /* 0x0000080614147981 */ /* 0x000f62000c1e1b00 */
[----:B------:R-:W1:Y:S01]  /*1a00*/  MUFU.RCP64H R9, R13 ;  /* 0x0000000d00097308 */ /* 0x000e620000001800 */
[----:B------:R-:W-:Y:S01]  /*1a10*/  IMAD.MOV.U32 R8, RZ, RZ, 0x1 ;  /* 0x00000001ff087424 */ /* 0x000fe200078e00ff */
[----:B------:R-:W-:Y:S05]  /*1a20*/  BSSY.RECONVERGENT B1, `(.L_x_13) ;  /* 0x0000016000017945 */ /* 0x000fea0003800200 */
[----:B-1----:R-:W-:-:S08]  /*1a30*/  DFMA R22, -R12, R8, 1 ;  /* 0x3ff000000c16742b */ /* 0x002fd00000000108 */
[----:B------:R-:W-:-:S08]  /*1a40*/  DFMA R22, R22, R22, R22 ;  /* 0x000000161616722b */ /* 0x000fd00000000016 */
[----:B------:R-:W-:-:S08]  /*1a50*/  DFMA R22, R8, R22, R8 ;  /* 0x000000160816722b */ /* 0x000fd00000000008 */
[----:B------:R-:W-:-:S08]  /*1a60*/  DFMA R8, -R12, R22, 1 ;  /* 0x3ff000000c08742b */ /* 0x000fd00000000116 */
[----:B------:R-:W-:Y:S02]  /*1a70*/  DFMA R22, R22, R8, R22 ;  /* 0x000000081616722b */ /* 0x000fe40000000016 */
[----:B--2---:R-:W-:Y:S02]  /*1a80*/  DMUL R42, R42, R30 ;  /* 0x0000001e2a2a7228 */ /* 0x004fe40000000000 */
[----:B0-----:R-:W-:-:S06]  /*1a90*/  DMUL R6, R52, R44 ;  /* 0x0000002c34067228 */ /* 0x001fcc0000000000 */
[----:B------:R-:W-:-:S08]  /*1aa0*/  DMUL R42, R42, 0.5 ;  /* 0x3fe000002a2a7828 */ /* 0x000fd00000000000 */
[----:B------:R-:W-:-:S08]  /*1ab0*/  DFMA R38, R6, 0.5, R42 ;  /* 0x3fe000000626782b */ /* 0x000fd0000000002a */
[----:B------:R-:W-:Y:S02]  /*1ac0*/  DMUL R8, R22, R38 ;  /* 0x0000002616087228 */ /* 0x000fe40000000000 */
[----:B------:R-:W-:-:S06]  /*1ad0*/  FSETP.GEU.AND P1, PT, |R39|, 6.5827683646048100446e-37, PT ;  /* 0x036000002700780b */ /* 0x000fcc0003f2e200 */
[----:B------:R-:W-:-:S08]  /*1ae0*/  DFMA R6, -R12, R8, R38 ;  /* 0x000000080c06722b */ /* 0x000fd00000000126 */
[----:B------:R-:W-:-:S10]  /*1af0*/  DFMA R8, R22, R6, R8 ;  /* 0x000000061608722b */ /* 0x000fd40000000008 */
[----:B------:R-:W-:-:S05]  /*1b00*/  FFMA R0, RZ, R13, R9 ;  /* 0x0000000dff007223 */ /* 0x000fca0000000009 */
[----:B------:R-:W-:-:S13]  /*1b10*/  FSETP.GT.AND P0, PT, |R0|, 1.469367938527859385e-39, PT ;  /* 0x001000000000780b */ /* 0x000fda0003f04200 */
[----:B------:R-:W-:Y:S05]  /*1b20*/  @P0 BRA P1, `(.L_x_14) ;  /* 0x0000000000140947 */ /* 0x000fea0000800000 */
[----:B------:R-:W-:Y:S01]  /*1b30*/  IMAD.MOV.U32 R36, RZ, RZ, R12 ;  /* 0x000000ffff247224 */ /* 0x000fe200078e000c */
[----:B------:R-:W-:Y:S02]  /*1b40*/  MOV R37, R13 ;  /* 0x0000000d00257202 */ /* 0x000fe40000000f00 */
[----:B------:R-:W-:-:S07]  /*1b50*/  MOV R0, 0x1b70 ;  /* 0x00001b7000007802 */ /* 0x000fce0000000f00 */
[----:B-----5:R-:W-:Y:S05]  /*1b60*/  CALL.REL.NOINC `($__internal_0_$__cuda_sm20_div_rn_f64_full) ;  /* 0x0000002000987944 */ /* 0x020fea0003c00000 */
[----:B------:R-:W-:-:S07]  /*1b70*/  IMAD.MOV.U32 R9, RZ, RZ, R7 ;  /* 0x000000ffff097224 */ /* 0x000fce00078e0007 */
.L_x_14:
[----:B------:R-:W-:Y:S05]  /*1b80*/  BSYNC.RECONVERGENT B1 ;  /* 0x0000000000017941 */ /* 0x000fea0003800200 */
.L_x_13:
[----:B------:R-:W2:Y:S04]  /*1b90*/  LDG.E.64 R6, desc[UR6][R16.64+-0x8] ;  /* 0xfffff80610067981 */ /* 0x000ea8000c1e1b00 */
[----:B------:R-:W2:Y:S04]  /*1ba0*/  LDG.E.64 R12, desc[UR6][R16.64] ;  /* 0x00000006100c7981 */ /* 0x000ea8000c1e1b00 */
[----:B------:R-:W3:Y:S04]  /*1bb0*/  LDG.E.64 R22, desc[UR6][R16.64+0x10] ;  /* 0x0000100610167981 */ /* 0x000ee8000c1e1b00 */
[----:B------:R-:W4:Y:S04]  /*1bc0*/  LDG.E.64 R34, desc[UR6][R14.64] ;  /* 0x000000060e227981 */ /* 0x000f28000c1e1b00 */
[----:B------:R-:W4:Y:S04]  /*1bd0*/  LDG.E.64 R36, desc[UR6][R14.64+0x10] ;  /* 0x000010060e247981 */ /* 0x000f28000c1e1b00 */
[----:B------:R-:W4:Y:S04]  /*1be0*/  LDG.E.64 R38, desc[UR6][R14.64+0x8] ;  /* 0x000008060e267981 */ /* 0x000f28000c1e1b00 */
[----:B------:R-:W4:Y:S01]  /*1bf0*/  LDG.E.64 R40, desc[UR6][R16.64+0x8] ;  /* 0x0000080610287981 */ /* 0x000f22000c1e1b00 */
[----:B-----5:R-:W-:Y:S01]  /*1c00*/  DFMA R20, -R24, R20, R8 ;  /* 0x000000141814722b */ /* 0x020fe20000000108 */
[----:B------:R-:W-:-:S05]  /*1c10*/  VIADD R2, R2, 0x2 ;  /* 0x0000000202027836 */ /* 0x000fca0000000000 */
[----:B------:R-:W-:Y:S01]  /*1c20*/  ISETP.GE.AND P0, PT, R2, R5, PT ;  /* 0x000000050200720c */ /* 0x000fe20003f06270 */
[----:B--2---:R-:W-:-:S08]  /*1c30*/  DMUL R30, R6, R12 ;  /* 0x0000000c061e7228 */ /* 0x004fd00000000000 */
[----:B---3--:R-:W-:Y:S02]  /*1c40*/  DFMA R22, R12, R22, -R30 ;  /* 0x000000160c16722b */ /* 0x008fe4000000081e */
[----:B----4-:R-:W-:-:S06]  /*1c50*/  DMUL R34, R6, R34 ;  /* 0x0000002206227228 */ /* 0x010fcc0000000000 */
[----:B------:R-:W-:Y:S02]  /*1c60*/  DFMA R20, R22, UR8, R20 ;  /* 0x0000000816147c2b */ /* 0x000fe40008000014 */
[----:B------:R-:W-:-:S08]  /*1c70*/  DFMA R34, R12, R36, -R34 ;  /* 0x000000240c22722b */ /* 0x000fd00000000822 */
[----:B------:R-:W-:-:S08]  /*1c80*/  DFMA R20, R34, UR10, R20 ;  /* 0x0000000a22147c2b */ /* 0x000fd00008000014 */
[----:B------:R-:W-:-:S08]  /*1c90*/  DADD R20, R20, -R38 ;  /* 0x0000000014147229 */ /* 0x000fd00000000826 */
[----:B------:R-:W-:-:S08]  /*1ca0*/  DFMA R20, -R40, UR12, R20 ;  /* 0x0000000c28147c2b */ /* 0x000fd00008000114 */
[----:B------:R-:W-:-:S07]  /*1cb0*/  DADD R20, R20, UR14 ;  /* 0x0000000e14147e29 */ /* 0x000fce0008000000 */
[----:B------:R0:W-:Y:S01]  /*1cc0*/  STG.E.64 desc[UR6][R18.64+0x8], R20 ;  /* 0x0000081412007986 */ /* 0x0001e2000c101b06 */
[----:B------:R-:W-:Y:S05]  /*1cd0*/  @!P0 BRA `(.L_x_15) ;  /* 0xfffffff800288947 */ /* 0x000fea000383ffff */
[----:B------:R-:W-:Y:S05]  /*1ce0*/  EXIT ;  /* 0x000000000000794d */ /* 0x000fea0003800000 */
.L_x_0:
[----:B------:R-:W-:-:S13]  /*1cf0*/  ISETP.GE.AND P0, PT, R2, R7, PT ;  /* 0x000000070200720c */ /* 0x000fda0003f06270 */
[----:B------:R-:W-:Y:S05]  /*1d00*/  @P0 BRA `(.L_x_16) ;  /* 0x0000000c00040947 */ /* 0x000fea0003800000 */
[----:B------:R-:W0:Y:S01]  /*1d10*/  LDC R4, c[0x0][0x3d0] ;  /* 0x0000f400ff047b82 */ /* 0x000e220000000800 */
[C---:B------:R-:W-:Y:S02]  /*1d20*/  LEA R10, R7.reuse, 0xffffffff, 0x1 ;  /* 0xffffffff070a7811 */ /* 0x040fe400078e08ff */
[C---:B------:R-:W-:Y:S02]  /*1d30*/  LEA R11, R7.reuse, 0xe, 0x1 ;  /* 0x0000000e070b7811 */ /* 0x040fe400078e08ff */
[C---:B------:R-:W-:Y:S02]  /*1d40*/  LEA R12, R7.reuse, 0x6, 0x1 ;  /* 0x00000006070c7811 */ /* 0x040fe400078e08ff */
[----:B------:R-:W-:Y:S02]  /*1d50*/  LEA R6, R7, 0xfffffffe, 0x1 ;  /* 0xfffffffe07067811 */ /* 0x000fe400078e08ff */
[----:B------:R-:W-:Y:S02]  /*1d60*/  LOP3.LUT R10, R10, 0xfffffff0, RZ, 0xc0, !PT ;  /* 0xfffffff00a0a7812 */ /* 0x000fe400078ec0ff */
[----:B------:R-:W-:-:S02]  /*1d70*/  LOP3.LUT R11, R11, 0xe, RZ, 0xc0, !PT ;  /* 0x0000000e0b0b7812 */ /* 0x000fc400078ec0ff */
[----:B------:R-:W-:-:S07]  /*1d80*/  LOP3.LUT R12, R12, 0x6, RZ, 0xc0, !PT ;  /* 0x000000060c0c7812 */ /* 0x000fce00078ec0ff */
.L_x_22:
[----:B--2---:R-:W2:Y:S01]  /*1d90*/  LDC R19, c[0x0][0x3c8] ;  /* 0x0000f200ff137b82 */ /* 0x004ea20000000800 */
[----:B0-----:R-:W-:-:S04]  /*1da0*/  IMAD.IADD R15, R4, 0x1, -R3 ;  /* 0x00000001040f7824 */ /* 0x001fc800078e0a03 */
[----:B------:R-:W-:-:S03]  /*1db0*/  IMAD.WIDE R14, R15, 0x8, R28 ;  /* 0x000000080f0e7825 */ /* 0x000fc600078e021c */
[----:B------:R-:W0:Y:S02]  /*1dc0*/  LDC R7, c[0x0][0x3d4] ;  /* 0x0000f500ff077b82 */ /* 0x000e240000000800 */
[----:B------:R-:W3:Y:S01]  /*1dd0*/  LDG.E.64 R8, desc[UR6][R14.64] ;  /* 0x000000060e087981 */ /* 0x000ee2000c1e1b00 */
[----:B--2---:R-:W-:-:S05]  /*1de0*/  IADD3 R46, PT, PT, R4, R19, RZ ;  /* 0x00000013042e7210 */ /* 0x004fca0007ffe0ff */
[----:B0-----:R-:W-:-:S04]  /*1df0*/  IMAD.IADD R17, R46, 0x1, -R7 ;  /* 0x000000012e117824 */ /* 0x001fc800078e0a07 */
[----:B------:R-:W-:-:S06]  /*1e00*/  IMAD.WIDE R16, R17, 0x8, R26 ;  /* 0x0000000811107825 */ /* 0x000fcc00078e021a */
[----:B------:R-:W3:Y:S01]  /*1e10*/  LDG.E.64 R16, desc[UR6][R16.64] ;  /* 0x0000000610107981 */ /* 0x000ee2000c1e1b00 */
[----:B------:R-:W-:Y:S01]  /*1e20*/  ISETP.GE.U32.AND P1, PT, R6, 0xf, PT ;  /* 0x0000000f0600780c */ /* 0x000fe20003f26070 */
[----:B------:R-:W-:Y:S01]  /*1e30*/  IMAD.IADD R0, R4, 0x1, -R19 ;  /* 0x0000000104007824 */ /* 0x000fe200078e0a13 */
[----:B------:R-:W-:Y:S02]  /*1e40*/  ISETP.GE.U32.AND P2, PT, R11, 0x7, PT ;  /* 0x000000070b00780c */ /* 0x000fe40003f46070 */
[----:B------:R-:W-:Y:S02]  /*1e50*/  ISETP.GE.U32.AND P0, PT, R12, 0x3, PT ;  /* 0x000000030c00780c */ /* 0x000fe40003f06070 */
[----:B------:R-:W-:Y:S01]  /*1e60*/  MOV R13, R2 ;  /* 0x00000002000d7202 */ /* 0x000fe20000000f00 */
[----:B---3--:R-:W-:-:S08]  /*1e70*/  DMUL R8, R8, R16 ;  /* 0x0000001008087228 */ /* 0x008fd00000000000 */
[----:B------:R-:W-:Y:S01]  /*1e80*/  DMUL R50, R8, 0.5 ;  /* 0x3fe0000008327828 */ /* 0x000fe20000000000 */
[----:B------:R-:W-:Y:S10]  /*1e90*/  @!P1 BRA `(.L_x_17) ;  /* 0x0000000000e89947 */ /* 0x000ff40003800000 */
[----:B------:R-:W-:Y:S01]  /*1ea0*/  IMAD.MOV.U32 R13, RZ, RZ, R2 ;  /* 0x000000ffff0d7224 */ /* 0x000fe200078e0002 */
[----:B------:R-:W-:-:S06]  /*1eb0*/  UMOV UR4, URZ ;  /* 0x000000ff00047c82 */ /* 0x000fcc0008000000 */
.L_x_18:
[----:B------:R-:W-:Y:S01]  /*1ec0*/  IADD3 R17, PT, PT, R0, R13, RZ ;  /* 0x0000000d00117210 */ /* 0x000fe20007ffe0ff */
[----:B------:R-:W-:-:S04]  /*1ed0*/  IMAD.IADD R9, R46, 0x1, R13 ;  /* 0x000000012e097824 */ /* 0x000fc800078e020d */
        /* <DEDUP_REMOVED lines=26> */
[----:B------:R-:W-:-:S03]  /*2080*/  DFMA R44, R36, R44, R48 ;  /* 0x0000002c242c722b */ /* 0x000fc60000000030 */
        /* <DEDUP_REMOVED lines=17> */
[----:B------:R-:W-:-:S06]  /*21a0*/  UIADD3 UR4, UPT, UPT, UR4, 0x10, URZ ;  /* 0x0000001004047890 */ /* 0x000fcc000fffe0ff */
[----:B------:R-:W-:Y:S01]  /*21b0*/  ISETP.NE.AND P1, PT, R10, UR4, PT ;  /* 0x000000040a007c0c */ /* 0x000fe2000bf25270 */
[----:B------:R-:W-:Y:S01]  /*21c0*/  VIADD R13, R13, 0x10 ;  /* 0x000000100d0d7836 */ /* 0x000fe20000000000 */
[----:B--2---:R-:W-:-:S08]  /*21d0*/  DFMA R42, R44, R42, R48 ;  /* 0x0000002a2c2a722b */ /* 0x004fd00000000030 */
[----:B---3--:R-:W-:-:S08]  /*21e0*/  DFMA R18, R40, R18, R42 ;  /* 0x000000122812722b */ /* 0x008fd0000000002a */
[----:B----4-:R-:W-:-:S08]  /*21f0*/  DFMA R18, R20, R22, R18 ;  /* 0x000000161412722b */ /* 0x010fd00000000012 */
[----:B-----5:R-:W-:-:S08]  /*2200*/  DFMA R18, R24, R34, R18 ;  /* 0x000000221812722b */ /* 0x020fd00000000012 */
[----:B------:R-:W-:-:S08]  /*2210*/  DFMA R18, R36, R38, R18 ;  /* 0x000000262412722b */ /* 0x000fd00000000012 */
[----:B------:R-:W-:Y:S01]  /*2220*/  DFMA R50, R50, R52, R18 ;  /* 0x000000343232722b */ /* 0x000fe20000000012 */
[----:B------:R-:W-:Y:S10]  /*2230*/  @P1 BRA `(.L_x_18) ;  /* 0xfffffffc00201947 */ /* 0x000ff4000383ffff */
.L_x_17:
[----:B------:R-:W-:Y:S05]  /*2240*/  @!P2 BRA `(.L_x_19) ;  /* 0x000000000074a947 */ /* 0x000fea0003800000 */
        /* <DEDUP_REMOVED lines=22> */
[----:B----4-:R-:W-:-:S08]  /*23b0*/  DFMA R24, R24, R34, R48 ;  /* 0x000000221818722b */ /* 0x010fd00000000030 */
[----:B-----5:R-:W-:-:S08]  /*23c0*/  DFMA R20, R20, R22, R24 ;  /* 0x000000161414722b */ /* 0x020fd00000000018 */
[----:B------:R-:W-:Y:S01]  /*23d0*/  DFMA R16, R16, R18, R20 ;  /* 0x000000121010722b */ /* 0x000fe20000000014 */
[----:B------:R-:W-:-:S07]  /*23e0*/  VIADD R13, R13, 0x8 ;  /* 0x000000080d0d7836 */ /* 0x000fce0000000000 */
[----:B--2---:R-:W-:-:S08]  /*23f0*/  DFMA R16, R44, R38, R16 ;  /* 0x000000262c10722b */ /* 0x004fd00000000010 */
[----:B---3--:R-:W-:-:S08]  /*2400*/  DFMA R16, R40, R42, R16 ;  /* 0x0000002a2810722b */ /* 0x008fd00000000010 */
[----:B------:R-:W-:-:S11]  /*2410*/  DFMA R50, R50, R52, R16 ;  /* 0x000000343232722b */ /* 0x000fd60000000010 */
.L_x_19:
[----:B------:R-:W-:Y:S01]  /*2420*/  @P0 IADD3 R41, PT, PT, R0, R13, RZ ;  /* 0x0000000d00290210 */ /* 0x000fe20007ffe0ff */
[----:B------:R-:W-:Y:S01]  /*2430*/  @P0 IMAD.IADD R39, R46, 0x1, R13 ;  /* 0x000000012e270824 */ /* 0x000fe200078e020d */
[----:B------:R-:W-:Y:S01]  /*2440*/  LOP3.LUT P1, RZ, R7, 0x1, RZ, 0xc0, !PT ;  /* 0x0000000107ff7812 */ /* 0x000fe2000782c0ff */
[----:B------:R-:W-:Y:S01]  /*2450*/  IMAD.IADD R45, R3, 0x1, R4 ;  /* 0x00000001032d7824 */ /* 0x000fe200078e0204 */
[----:B------:R-:W-:Y:S01]  /*2460*/  IADD3 R47, PT, PT, R0, R7, RZ ;  /* 0x00000007002f7210 */ /* 0x000fe20007ffe0ff */
[----:B------:R-:W-:Y:S01]  /*2470*/  @P0 IMAD.WIDE R40, R41, 0x8, R28 ;  /* 0x0000000829280825 */ /* 0x000fe200078e021c */
[----:B------:R-:W0:Y:S03]  /*2480*/  LDCU UR4, c[0x0][0x3cc] ;  /* 0x00007980ff0477ac */ /* 0x000e260008000800 */
[----:B------:R-:W-:Y:S01]  /*2490*/  @P0 IMAD.WIDE R38, R39, 0x8, R26 ;  /* 0x0000000827260825 */ /* 0x000fe200078e021a */
[----:B------:R-:W2:Y:S04]  /*24a0*/  @P0 LDG.E.64 R36, desc[UR6][R40.64] ;  /* 0x0000000628240981 */ /* 0x000ea8000c1e1b00 */
[----:B------:R-:W2:Y:S04]  /*24b0*/  @P0 LDG.E.64 R24, desc[UR6][R38.64] ;  /* 0x0000000626180981 */ /* 0x000ea8000c1e1b00 */
[----:B------:R-:W3:Y:S04]  /*24c0*/  @P0 LDG.E.64 R16, desc[UR6][R40.64+0x8] ;  /* 0x0000080628100981 */ /* 0x000ee8000c1e1b00 */
[----:B------:R-:W3:Y:S01]  /*24d0*/  @P0 LDG.E.64 R34, desc[UR6][R38.64+0x8] ;  /* 0x0000080626220981 */ /* 0x000ee2000c1e1b00 */
[----:B------:R-:W-:-:S03]  /*24e0*/  @P0 VIADD R13, R13, 0x4 ;  /* 0x000000040d0d0836 */ /* 0x000fc60000000000 */
[----:B------:R-:W4:Y:S04]  /*24f0*/  @P0 LDG.E.64 R20, desc[UR6][R40.64+0x10] ;  /* 0x0000100628140981 */ /* 0x000f28000c1e1b00 */
[----:B------:R-:W4:Y:S01]  /*2500*/  @P0 LDG.E.64 R8, desc[UR6][R38.64+0x10] ;  /* 0x0000100626080981 */ /* 0x000f22000c1e1b00 */
[----:B------:R-:W-:Y:S01]  /*2510*/  IADD3 R55, PT, PT, R46, R13, RZ ;  /* 0x0000000d2e377210 */ /* 0x000fe20007ffe0ff */
[----:B------:R-:W-:Y:S02]  /*2520*/  IMAD.IADD R57, R0, 0x1, R13 ;  /* 0x0000000100397824 */ /* 0x000fe400078e020d */
[----:B------:R-:W4:Y:S04]  /*2530*/  @P0 LDG.E.64 R22, desc[UR6][R40.64+0x18] ;  /* 0x0000180628160981 */ /* 0x000f28000c1e1b00 */
[----:B------:R-:W4:Y:S01]  /*2540*/  @P0 LDG.E.64 R18, desc[UR6][R38.64+0x18] ;  /* 0x0000180626120981 */ /* 0x000f22000c1e1b00 */
[----:B------:R-:W-:-:S04]  /*2550*/  IMAD.WIDE R56, R57, 0x8, R28 ;  /* 0x0000000839387825 */ /* 0x000fc800078e021c */
[--C-:B------:R-:W-:Y:S01]  /*2560*/  IMAD.WIDE R54, R55, 0x8, R26.reuse ;  /* 0x0000000837367825 */ /* 0x100fe200078e021a */
[----:B------:R-:W4:Y:S04]  /*2570*/  LDG.E.64 R48, desc[UR6][R56.64] ;  /* 0x0000000638307981 */ /* 0x000f28000c1e1b00 */
[----:B------:R-:W4:Y:S01]  /*2580*/  @!P1 LDG.E.64 R38, desc[UR6][R54.64+0x8] ;  /* 0x0000080636269981 */ /* 0x000f22000c1e1b00 */
[----:B------:R-:W-:-:S03]  /*2590*/  IMAD.WIDE R44, R45, 0x8, R26 ;  /* 0x000000082d2c7825 */ /* 0x000fc600078e021a */
[----:B------:R-:W4:Y:S01]  /*25a0*/  @!P1 LDG.E.64 R40, desc[UR6][R56.64+0x10] ;  /* 0x0000100638289981 */ /* 0x000f22000c1e1b00 */
[----:B------:R-:W-:-:S03]  /*25b0*/  IMAD.WIDE R46, R47, 0x8, R28 ;  /* 0x000000082f2e7825 */ /* 0x000fc600078e021c */
[----:B------:R-:W4:Y:S04]  /*25c0*/  @!P1 LDG.E.64 R42, desc[UR6][R54.64+0x10] ;  /* 0x00001006362a9981 */ /* 0x000f28000c1e1b00 */
[----:B------:R-:W4:Y:S04]  /*25d0*/  LDG.E.64 R44, desc[UR6][R44.64] ;  /* 0x000000062c2c7981 */ /* 0x000f28000c1e1b00 */
[----:B------:R-:W4:Y:S01]  /*25e0*/  LDG.E.64 R46, desc[UR6][R46.64] ;  /* 0x000000062e2e7981 */ /* 0x000f22000c1e1b00 */
[----:B------:R-:W-:-:S06]  /*25f0*/  IMAD.WIDE R14, R7, 0x8, R14 ;  /* 0x00000008070e7825 */ /* 0x000fcc00078e020e */
[----:B------:R-:W5:Y:S01]  /*2600*/  LDG.E.64 R14, desc[UR6][R14.64] ;  /* 0x000000060e0e7981 */ /* 0x000f62000c1e1b00 */
[----:B--2---:R-:W-:-:S03]  /*2610*/  @P0 DFMA R36, R36, R24, R50 ;  /* 0x000000182424022b */ /* 0x004fc60000000032 */
[----:B------:R-:W2:Y:S05]  /*2620*/  LDG.E.64 R24, desc[UR6][R54.64] ;  /* 0x0000000636187981 */ /* 0x000eaa000c1e1b00 */
[----:B---3--:R-:W-:Y:S02]  /*2630*/  @P0 DFMA R34, R16, R34, R36 ;  /* 0x000000221022022b */ /* 0x008fe40000000024 */
[----:B------:R-:W3:Y:S01]  /*2640*/  @!P1 LDG.E.64 R36, desc[UR6][R56.64+0x8] ;  /* 0x0000080638249981 */ /* 0x000ee2000c1e1b00 */
[----:B0-----:R-:W-:-:S04]  /*2650*/  VIADD R17, R4, -UR4 ;  /* 0x8000000404117c36 */ /* 0x001fc80008000000 */
[----:B------:R-:W-:-:S06]  /*2660*/  IMAD.WIDE R16, R17, 0x8, R28 ;  /* 0x0000000811107825 */ /* 0x000fcc00078e021c */
[----:B------:R-:W5:Y:S01]  /*2670*/  LDG.E.64 R16, desc[UR6][R16.64] ;  /* 0x0000000610107981 */ /* 0x000f62000c1e1b00 */
[----:B-1----:R-:W0:Y:S01]  /*2680*/  MUFU.RCP64H R53, R31 ;  /* 0x0000001f00357308 */ /* 0x002e220000001800 */
[----:B----4-:R-:W-:Y:S01]  /*2690*/  @P0 DFMA R8, R20, R8, R34 ;  /* 0x000000081408022b */ /* 0x010fe20000000022 */
[----:B------:R-:W-:-:S07]  /*26a0*/  IMAD.MOV.U32 R52, RZ, RZ, 0x1 ;  /* 0x00000001ff347424 */ /* 0x000fce00078e00ff */
[----:B------:R-:W-:Y:S02]  /*26b0*/  @P0 DFMA R50, R22, R18, R8 ;  /* 0x000000121632022b */ /* 0x000fe40000000008 */
[----:B0-----:R-:W-:-:S08]  /*26c0*/  DFMA R8, -R30, R52, 1 ;  /* 0x3ff000001e08742b */ /* 0x001fd00000000134 */
[----:B------:R-:W-:-:S08]  /*26d0*/  DFMA R8, R8, R8, R8 ;  /* 0x000000080808722b */ /* 0x000fd00000000008 */
[----:B------:R-:W-:Y:S02]  /*26e0*/  DFMA R8, R52, R8, R52 ;  /* 0x000000083408722b */ /* 0x000fe40000000034 */
[----:B------:R-:W-:-:S06]  /*26f0*/  DMUL R44, R46, R44 ;  /* 0x0000002c2e2c7228 */ /* 0x000fcc0000000000 */
[----:B------:R-:W-:-:S08]  /*2700*/  DFMA R18, -R30, R8, 1 ;  /* 0x3ff000001e12742b */ /* 0x000fd00000000108 */
[----:B------:R-:W-:Y:S01]  /*2710*/  DFMA R20, R8, R18, R8 ;  /* 0x000000120814722b */ /* 0x000fe20000000008 */
[----:B------:R-:W-:Y:S01]  /*2720*/  BSSY.RECONVERGENT B1, `(.L_x_20) ;  /* 0x0000011000017945 */ /* 0x000fe20003800200 */
[----:B--2---:R-:W-:-:S08]  /*2730*/  DFMA R24, R48, R24, R50 ;  /* 0x000000183018722b */ /* 0x004fd00000000032 */
[----:B---3--:R-:W-:-:S08]  /*2740*/  @!P1 DFMA R36, R36, R38, R24 ;  /* 0x000000262424922b */ /* 0x008fd00000000018 */
[----:B------:R-:W-:-:S08]  /*2750*/  @!P1 DFMA R24, R40, R42, R36 ;  /* 0x0000002a2818922b */ /* 0x000fd00000000024 */
        /* <DEDUP_REMOVED lines=8> */
[----:B------:R-:W-:Y:S01]  /*27e0*/  MOV R36, R30 ;  /* 0x0000001e00247202 */ /* 0x000fe20000000f00 */
[----:B------:R-:W-:Y:S01]  /*27f0*/  IMAD.MOV.U32 R37, RZ, RZ, R31 ;  /* 0x000000ffff257224 */ /* 0x000fe200078e001f */
[----:B------:R-:W-:-:S07]  /*2800*/  MOV R0, 0x2820 ;  /* 0x0000282000007802 */ /* 0x000fce0000000f00 */
[----:B-----5:R-:W-:Y:S05]  /*2810*/  CALL.REL.NOINC `($__internal_0_$__cuda_sm20_div_rn_f64_full) ;  /* 0x00000014006c7944 */ /* 0x020fea0003c00000 */
[----:B------:R-:W-:-:S07]  /*2820*/  IMAD.MOV.U32 R9, RZ, RZ, R7 ;  /* 0x000000ffff097224 */ /* 0x000fce00078e0007 */
.L_x_21:
[----:B------:R-:W-:Y:S05]  /*2830*/  BSYNC.RECONVERGENT B1 ;  /* 0x0000000000017941 */ /* 0x000fea0003800200 */
.L_x_20:
[C---:B------:R-:W-:Y:S01]  /*2840*/  IMAD.WIDE R18, R4.reuse, 0x8, R26 ;  /* 0x0000000804127825 */ /* 0x040fe200078e021a */
[----:B------:R-:W0:Y:S01]  /*2850*/  LDCU UR8, c[0x0][0x3d0] ;  /* 0x00007a00ff0877ac */ /* 0x000e220008000800 */
[----:B------:R-:W1:Y:S04]  /*2860*/  LDCU.64 UR4, c[0x0][0x3c0] ;  /* 0x00007800ff0477ac */ /* 0x000e680008000a00 */
[----:B------:R-:W2:Y:S01]  /*2870*/  LDG.E.64 R18, desc[UR6][R18.64] ;  /* 0x0000000612127981 */ /* 0x000ea2000c1e1b00 */
[----:B-----5:R-:W-:Y:S01]  /*2880*/  DFMA R14, -R16, R14, R8 ;  /* 0x0000000e100e722b */ /* 0x020fe20000000108 */
[C---:B0-----:R-:W-:Y:S01]  /*2890*/  IADD3 R9, PT, PT, R4.reuse, -UR8, RZ ;  /* 0x8000000804097c10 */ /* 0x041fe2000fffe0ff */
[----:B------:R-:W-:-:S04]  /*28a0*/  VIADD R4, R4, 0x1 ;  /* 0x0000000104047836 */ /* 0x000fc80000000000 */
[----:B------:R-:W-:Y:S01]  /*28b0*/  IMAD.WIDE R8, R9, 0x8, R32 ;  /* 0x0000000809087825 */ /* 0x000fe200078e0220 */
[----:B------:R-:W-:Y:S01]  /*28c0*/  ISETP.GE.AND P0, PT, R4, R5, PT ;  /* 0x000000050400720c */ /* 0x000fe20003f06270 */
[----:B--2---:R-:W-:-:S08]  /*28d0*/  DADD R14, R14, -R18 ;  /* 0x000000000e0e7229 */ /* 0x004fd00000000812 */
[----:B-1----:R-:W-:-:S07]  /*28e0*/  DADD R14, R14, UR4 ;  /* 0x000000040e0e7e29 */ /* 0x002fce0008000000 */
[----:B------:R2:W-:Y:S01]  /*28f0*/  STG.E.64 desc[UR6][R8.64], R14 ;  /* 0x0000000e08007986 */ /* 0x0005e2000c101b06 */
[----:B------:R-:W-:Y:S05]  /*2900*/  @!P0 BRA `(.L_x_22) ;  /* 0xfffffff400208947 */ /* 0x000fea000383ffff */
[----:B------:R-:W-:Y:S05]  /*2910*/  EXIT ;  /* 0x000000000000794d */ /* 0x000fea0003800000 */
.L_x_16:
[C---:B------:R-:W-:Y:S01]  /*2920*/  VIADDMNMX R5, R6.reuse, 0x1, R5, !PT ;  /* 0x0000000106057846 */ /* 0x040fe20007800105 */
[----:B------:R-:W0:Y:S03]  /*2930*/  LDCU UR4, c[0x0][0x3d0] ;  /* 0x00007a00ff0477ac */ /* 0x000e260008000800 */
[----:B------:R-:W-:Y:S01]  /*2940*/  IADD3 R2, PT, PT, R5, -R6, RZ ;  /* 0x8000000605027210 */ /* 0x000fe20007ffe0ff */
[----:B------:R-:W-:-:S03]  /*2950*/  IMAD.IADD R0, R6, 0x1, -R5 ;  /* 0x0000000106007824 */ /* 0x000fc600078e0a05 */
[----:B------:R-:W-:Y:S02]  /*2960*/  LOP3.LUT R5, R2, 0x3, RZ, 0xc0, !PT ;  /* 0x0000000302057812 */ /* 0x000fe400078ec0ff */
[----:B------:R-:W-:Y:S01]  /*2970*/  ISETP.GT.U32.AND P0, PT, R0, -0x4, PT ;  /* 0xfffffffc0000780c */ /* 0x000fe20003f04070 */
[----:B0-----:R-:W-:-:S12]  /*2980*/  IMAD.U32 R4, RZ, RZ, UR4 ;  /* 0x00000004ff047e24 */ /* 0x001fd8000f8e00ff */
[----:B------:R-:W-:Y:S05]  /*2990*/  @P0 BRA `(.L_x_23) ;  /* 0x0000000800a40947 */ /* 0x000fea0003800000 */
[----:B------:R-:W-:Y:S01]  /*29a0*/  LOP3.LUT R6, R2, 0xfffffffc, RZ, 0xc0, !PT ;  /* 0xfffffffc02067812 */ /* 0x000fe200078ec0ff */
[----:B------:R-:W-:Y:S01]  /*29b0*/  IMAD.U32 R4, RZ, RZ, UR4 ;  /* 0x00000004ff047e24 */ /* 0x000fe2000f8e00ff */
[----:B------:R-:W0:Y:S01]  /*29c0*/  LDCU.64 UR10, c[0x0][0x3c0] ;  /* 0x00007800ff0a77ac */ /* 0x000e220008000a00 */
[----:B------:R-:W2:Y:S01]  /*29d0*/  LDCU UR5, c[0x0][0x3d0] ;  /* 0x00007a00ff0577ac */ /* 0x000ea20008000800 */
[----:B------:R-:W3:Y:S01]  /*29e0*/  LDCU.64 UR8, c[0x0][0x3c8] ;  /* 0x00007900ff0877ac */ /* 0x000ee20008000a00 */
[----:B------:R-:W-:-:S05]  /*29f0*/  UMOV UR4, URZ ;  /* 0x000000ff00047c82 */ /* 0x000fca0008000000 */
.L_x_32:
[----:B----4-:R-:W3:Y:S01]  /*2a00*/  LDC R15, c[0x0][0x3d4] ;  /* 0x0000f500ff0f7b82 */ /* 0x010ee20000000800 */
[----:B------:R-:W-:Y:S01]  /*2a10*/  IADD3 R25, PT, PT, R3, R4, RZ ;  /* 0x0000000403197210 */ /* 0x000fe20007ffe0ff */
[----:B------:R-:W-:-:S04]  /*2a20*/  IMAD.IADD R21, R4, 0x1, -R3 ;  /* 0x0000000104157824 */ /* 0x000fc800078e0a03 */
[----:B------:R-:W-:-:S04]  /*2a30*/  IMAD.WIDE R24, R25, 0x8, R26 ;  /* 0x0000000819187825 */ /* 0x000fc800078e021a */
[----:B------:R-:W-:Y:S01]  /*2a40*/  IMAD.WIDE R20, R21, 0x8, R28 ;  /* 0x0000000815147825 */ /* 0x000fe200078e021c */
[----:B------:R-:W4:Y:S04]  /*2a50*/  LDG.E.64 R8, desc[UR6][R24.64] ;  /* 0x0000000618087981 */ /* 0x000f28000c1e1b00 */
[----:B------:R-:W2:Y:S01]  /*2a60*/  LDG.E.64 R12, desc[UR6][R20.64] ;  /* 0x00000006140c7981 */ /* 0x000ea2000c1e1b00 */
[C-C-:B---3--:R-:W-:Y:S02]  /*2a70*/  IADD3 R23, PT, PT, R15.reuse, -UR8, R4.reuse ;  /* 0x800000080f177c10 */ /* 0x148fe4000fffe004 */
[----:B------:R-:W-:-:S03]  /*2a80*/  IADD3 R19, PT, PT, -R15, UR8, R4 ;  /* 0x000000080f137c10 */ /* 0x000fc6000fffe104 */
[----:B------:R-:W-:-:S05]  /*2a90*/  IMAD.WIDE R22, R23, 0x8, R28 ;  /* 0x0000000817167825 */ /* 0x000fca00078e021c */
[----:B------:R-:W4:Y:S01]  /*2aa0*/  LDG.E.64 R34, desc[UR6][R22.64] ;  /* 0x0000000616227981 */ /* 0x000f22000c1e1b00 */
[----:B------:R-:W-:-:S05]  /*2ab0*/  IMAD.WIDE R18, R19, 0x8, R26 ;  /* 0x0000000813127825 */ /* 0x000fca00078e021a */
[----:B------:R-:W2:Y:S01]  /*2ac0*/  LDG.E.64 R36, desc[UR6][R18.64] ;  /* 0x0000000612247981 */ /* 0x000ea2000c1e1b00 */
[----:B------:R-:W-:Y:S02]  /*2ad0*/  VIADD R17, R4, -UR9 ;  /* 0x8000000904117c36 */ /* 0x000fe40008000000 */
[----:B------:R-:W-:-:S04]  /*2ae0*/  IMAD.WIDE R14, R15, 0x8, R20 ;  /* 0x000000080f0e7825 */ /* 0x000fc800078e0214 */
[----:B------:R-:W-:Y:S01]  /*2af0*/  IMAD.WIDE R16, R17, 0x8, R28 ;  /* 0x0000000811107825 */ /* 0x000fe200078e021c */
[----:B------:R3:W5:Y:S04]  /*2b00*/  LDG.E.64 R10, desc[UR6][R14.64] ;  /* 0x000000060e0a7981 */ /* 0x000768000c1e1b00 */
[----:B------:R3:W5:Y:S01]  /*2b10*/  LDG.E.64 R42, desc[UR6][R16.64] ;  /* 0x00000006102a7981 */ /* 0x000762000c1e1b00 */
[----:B-1----:R-:W1:Y:S01]  /*2b20*/  MUFU.RCP64H R39, R31 ;  /* 0x0000001f00277308 */ /* 0x002e620000001800 */
[----:B------:R-:W-:-:S06]  /*2b30*/  HFMA2 R38, -RZ, RZ, 0, 5.9604644775390625e-08 ;  /* 0x00000001ff267431 */ /* 0x000fcc00000001ff */
[----:B-1----:R-:W-:-:S08]  /*2b40*/  DFMA R40, -R30, R38, 1 ;  /* 0x3ff000001e28742b */ /* 0x002fd00000000126 */
[----:B------:R-:W-:-:S08]  /*2b50*/  DFMA R40, R40, R40, R40 ;  /* 0x000000282828722b */ /* 0x000fd00000000028 */
[----:B------:R-:W-:Y:S01]  /*2b60*/  DFMA R40, R38, R40, R38 ;  /* 0x000000282628722b */ /* 0x000fe20000000026 */
[----:B------:R-:W-:Y:S01]  /*2b70*/  BSSY.RECONVERGENT B1, `(.L_x_24) ;  /* 0x0000013000017945 */ /* 0x000fe20003800200 */
[----:B----4-:R-:W-:-:S06]  /*2b80*/  DMUL R8, R34, R8 ;  /* 0x0000000822087228 */ /* 0x010fcc0000000000 */
[----:B------:R-:W-:Y:S02]  /*2b90*/  DFMA R34, -R30, R40, 1 ;  /* 0x3ff000001e22742b */ /* 0x000fe40000000128 */
[----:B--2---:R-:W-:Y:S02]  /*2ba0*/  DMUL R12, R12, R36 ;  /* 0x000000240c0c7228 */ /* 0x004fe40000000000 */
        /* <DEDUP_REMOVED lines=9> */
[----:B---3--:R-:W-:Y:S05]  /*2c40*/  @P0 BRA P1, `(.L_x_25) ;  /* 0x0000000000140947 */ /* 0x008fea0000800000 */
[----:B------:R-:W-:Y:S01]  /*2c50*/  IMAD.MOV.U32 R36, RZ, RZ, R30 ;  /* 0x000000ffff247224 */ /* 0x000fe200078e001e */
[----:B------:R-:W-:Y:S01]  /*2c60*/  MOV R0, 0x2c90 ;  /* 0x00002c9000007802 */ /* 0x000fe20000000f00 */
[----:B------:R-:W-:-:S07]  /*2c70*/  IMAD.MOV.U32 R37, RZ, RZ, R31 ;  /* 0x000000ffff257224 */ /* 0x000fce00078e001f */
[----:B0----5:R-:W-:Y:S05]  /*2c80*/  CALL.REL.NOINC `($__internal_0_$__cuda_sm20_div_rn_f64_full) ;  /* 0x0000001000507944 */ /* 0x021fea0003c00000 */
[----:B------:R-:W-:-:S07]  /*2c90*/  MOV R9, R7 ;  /* 0x0000000700097202 */ /* 0x000fce0000000f00 */
.L_x_25:
[----:B0-----:R-:W-:Y:S05]  /*2ca0*/  BSYNC.RECONVERGENT B1 ;  /* 0x0000000000017941 */ /* 0x001fea0003800200 */
.L_x_24:
[----:B------:R-:W-:-:S05]  /*2cb0*/  IMAD.WIDE R12, R4, 0x8, R26 ;  /* 0x00000008040c7825 */ /* 0x000fca00078e021a */
[----:B------:R-:W2:Y:S01]  /*2cc0*/  LDG.E.64 R34, desc[UR6][R12.64] ;  /* 0x000000060c227981 */ /* 0x000ea2000c1e1b00 */
[----:B-----5:R-:W-:Y:S01]  /*2cd0*/  DFMA R10, -R42, R10, R8 ;  /* 0x0000000a2a0a722b */ /* 0x020fe20000000108 */
[----:B------:R-:W-:Y:S01]  /*2ce0*/  VIADD R7, R4, -UR5 ;  /* 0x8000000504077c36 */ /* 0x000fe20008000000 */
[----:B------:R-:W0:Y:S01]  /*2cf0*/  MUFU.RCP64H R47, R31 ;  /* 0x0000001f002f7308 */ /* 0x000e220000001800 */
[----:B------:R-:W-:-:S05]  /*2d00*/  IMAD.MOV.U32 R46, RZ, RZ, 0x1 ;  /* 0x00000001ff2e7424 */ /* 0x000fca00078e00ff */
[----:B--2---:R-:W-:-:S08]  /*2d10*/  DADD R10, R10, -R34 ;  /* 0x000000000a0a7229 */ /* 0x004fd00000000822 */
[----:B------:R-:W-:Y:S01]  /*2d20*/  DADD R8, R10, UR10 ;  /* 0x0000000a0a087e29 */ /* 0x000fe20008000000 */
[----:B------:R-:W-:-:S06]  /*2d30*/  IMAD.WIDE R10, R7, 0x8, R32 ;  /* 0x00000008070a7825 */ /* 0x000fcc00078e0220 */
[----:B------:R1:W-:Y:S04]  /*2d40*/  STG.E.64 desc[UR6][R10.64], R8 ;  /* 0x000000080a007986 */ /* 0x0003e8000c101b06 */
[----:B------:R-:W2:Y:S04]  /*2d50*/  LDG.E.64 R40, desc[UR6][R22.64+0x8] ;  /* 0x0000080616287981 */ /* 0x000ea8000c1e1b00 */
[----:B------:R-:W2:Y:S04]  /*2d60*/  LDG.E.64 R38, desc[UR6][R24.64+0x8] ;  /* 0x0000080618267981 */ /* 0x000ea8000c1e1b00 */
[----:B------:R-:W3:Y:S04]  /*2d70*/  LDG.E.64 R36, desc[UR6][R20.64+0x8] ;  /* 0x0000080614247981 */ /* 0x000ee8000c1e1b00 */
[----:B------:R-:W3:Y:S04]  /*2d80*/  LDG.E.64 R34, desc[UR6][R18.64+0x8] ;  /* 0x0000080612227981 */ /* 0x000ee8000c1e1b00 */
[----:B------:R4:W5:Y:S04]  /*2d90*/  LDG.E.64 R44, desc[UR6][R16.64+0x8] ;  /* 0x00000806102c7981 */ /* 0x000968000c1e1b00 */
[----:B------:R4:W5:Y:S01]  /*2da0*/  LDG.E.64 R42, desc[UR6][R14.64+0x8] ;  /* 0x000008060e2a7981 */ /* 0x000962000c1e1b00 */
[----:B0-----:R-:W-:Y:S01]  /*2db0*/  DFMA R48, -R30, R46, 1 ;  /* 0x3ff000001e30742b */ /* 0x001fe2000000012e */
[----:B------:R-:W-:Y:S07]  /*2dc0*/  BSSY.RECONVERGENT B1, `(.L_x_26) ;  /* 0x0000015000017945 */ /* 0x000fee0003800200 */
[----:B------:R-:W-:-:S08]  /*2dd0*/  DFMA R48, R48, R48, R48 ;  /* 0x000000303030722b */ /* 0x000fd00000000030 */
[----:B-1----:R-:W-:Y:S02]  /*2de0*/  DFMA R8, R46, R48, R46 ;  /* 0x000000302e08722b */ /* 0x002fe4000000002e */
[----:B--2---:R-:W-:Y:S02]  /*2df0*/  DMUL R38, R40, R38 ;  /* 0x0000002628267228 */ /* 0x004fe40000000000 */
[----:B---3--:R-:W-:-:S04]  /*2e00*/  DMUL R34, R36, R34 ;  /* 0x0000002224227228 */ /* 0x008fc80000000000 */
[----:B------:R-:W-:Y:S02]  /*2e10*/  DFMA R36, -R30, R8, 1 ;  /* 0x3ff000001e24742b */ /* 0x000fe40000000108 */
[----:B------:R-:W-:-:S06]  /*2e20*/  DMUL R38, R38, 0.5 ;  /* 0x3fe0000026267828 */ /* 0x000fcc0000000000 */
[----:B------:R-:W-:Y:S02]  /*2e30*/  DFMA R36, R8, R36, R8 ;  /* 0x000000240824722b */ /* 0x000fe40000000008 */
[----:B------:R-:W-:-:S08]  /*2e40*/  DFMA R38, R34, 0.5, R38 ;  /* 0x3fe000002226782b */ /* 0x000fd00000000026 */
[----:B------:R-:W-:Y:S02]  /*2e50*/  DMUL R8, R36, R38 ;  /* 0x0000002624087228 */ /* 0x000fe40000000000 */
[----:B------:R-:W-:-:S06]  /*2e60*/  FSETP.GEU.AND P1, PT, |R39|, 6.5827683646048100446e-37, PT ;  /* 0x036000002700780b */ /* 0x000fcc0003f2e200 */
[----:B------:R-:W-:-:S08]  /*2e70*/  DFMA R34, -R30, R8, R38 ;  /* 0x000000081e22722b */ /* 0x000fd00000000126 */
[----:B------:R-:W-:-:S10]  /*2e80*/  DFMA R8, R36, R34, R8 ;  /* 0x000000222408722b */ /* 0x000fd40000000008 */
[----:B------:R-:W-:-:S05]  /*2e90*/  FFMA R0, RZ, R31, R9 ;  /* 0x0000001fff007223 */ /* 0x000fca0000000009 */
[----:B------:R-:W-:-:S13]  /*2ea0*/  FSETP.GT.AND P0, PT, |R0|, 1.469367938527859385e-39, PT ;  /* 0x001000000000780b */ /* 0x000fda0003f04200 */
[----:B----4-:R-:W-:Y:S05]  /*2eb0*/  @P0 BRA P1, `(.L_x_27) ;  /* 0x0000000000140947 */ /* 0x010fea0000800000 */
[----:B------:R-:W-:Y:S01]  /*2ec0*/  MOV R36, R30 ;  /* 0x0000001e00247202 */ /* 0x000fe20000000f00 */
[----:B------:R-:W-:Y:S01]  /*2ed0*/  IMAD.MOV.U32 R37, RZ, RZ, R31 ;  /* 0x000000ffff257224 */ /* 0x000fe200078e001f */
[----:B------:R-:W-:-:S07]  /*2ee0*/  MOV R0, 0x2f00 ;  /* 0x00002f0000007802 */ /* 0x000fce0000000f00 */
[----:B-----5:R-:W-:Y:S05]  /*2ef0*/  CALL.REL.NOINC `($__internal_0_$__cuda_sm20_div_rn_f64_full) ;  /* 0x0000000c00b47944 */ /* 0x020fea0003c00000 */
[----:B------:R-:W-:-:S07]  /*2f00*/  IMAD.MOV.U32 R9, RZ, RZ, R7 ;  /* 0x000000ffff097224 */ /* 0x000fce00078e0007 */
.L_x_27:
[----:B------:R-:W-:Y:S05]  /*2f10*/  BSYNC.RECONVERGENT B1 ;  /* 0x0000000000017941 */ /* 0x000fea0003800200 */
.L_x_26:
[----:B------:R-:W2:Y:S01]  /*2f20*/  LDG.E.64 R34, desc[UR6][R12.64+0x8] ;  /* 0x000008060c227981 */ /* 0x000ea2000c1e1b00 */
[----:B-----5:R-:W-:Y:S01]  /*2f30*/  DFMA R42, -R44, R42, R8 ;  /* 0x0000002a2c2a722b */ /* 0x020fe20000000108 */
[----:B------:R-:W0:Y:S01]  /*2f40*/  MUFU.RCP64H R47, R31 ;  /* 0x0000001f002f7308 */ /* 0x000e220000001800 */
[----:B------:R-:W-:-:S06]  /*2f50*/  MOV R46, 0x1 ;  /* 0x00000001002e7802 */ /* 0x000fcc0000000f00 */
[----:B--2---:R-:W-:-:S08]  /*2f60*/  DADD R34, R42, -R34 ;  /* 0x000000002a227229 */ /* 0x004fd00000000822 */
[----:B------:R-:W-:-:S07]  /*2f70*/  DADD R8, R34, UR10 ;  /* 0x0000000a22087e29 */ /* 0x000fce0008000000 */
        /* <DEDUP_REMOVED lines=24> */
[----:B------:R-:W-:Y:S01]  /*3100*/  IMAD.MOV.U32 R36, RZ, RZ, R30 ;  /* 0x000000ffff247224 */ /* 0x000fe200078e001e */
[----:B------:R-:W-:Y:S01]  /*3110*/  MOV R0, 0x3140 ;  /* 0x0000314000007802 */ /* 0x000fe20000000f00 */
[----:B------:R-:W-:-:S07]  /*3120*/  IMAD.MOV.U32 R37, RZ, RZ, R31 ;  /* 0x000000ffff257224 */ /* 0x000fce00078e001f */
[----:B-----5:R-:W-:Y:S05]  /*3130*/  CALL.REL.NOINC `($__internal_0_$__cuda_sm20_div_rn_f64_full) ;  /* 0x0000000c00247944 */ /* 0x020fea0003c00000 */
[----:B------:R-:W-:-:S07]  /*3140*/  MOV R9, R7 ;  /* 0x0000000700097202 */ /* 0x000fce0000000f00 */
.L_x_29:
[----:B------:R-:W-:Y:S05]  /*3150*/  BSYNC.RECONVERGENT B1 ;  /* 0x0000000000017941 */ /* 0x000fea0003800200 */
.L_x_28:
[----:B------:R-:W2:Y:S01]  /*3160*/  LDG.E.64 R34, desc[UR6][R12.64+0x10] ;  /* 0x000010060c227981 */ /* 0x000ea2000c1e1b00 */
[----:B-----5:R-:W-:Y:S01]  /*3170*/  DFMA R42, -R44, R42, R8 ;  /* 0x0000002a2c2a722b */ /* 0x020fe20000000108 */
[----:B------:R-:W0:Y:S01]  /*3180*/  MUFU.RCP64H R9, R31 ;  /* 0x0000001f00097308 */ /* 0x000e220000001800 */
[----:B------:R-:W-:-:S06]  /*3190*/  IMAD.MOV.U32 R8, RZ, RZ, 0x1 ;  /* 0x00000001ff087424 */ /* 0x000fcc00078e00ff */
[----:B--2---:R-:W-:-:S08]  /*31a0*/  DADD R34, R42, -R34 ;  /* 0x000000002a227229 */ /* 0x004fd00000000822 */
[----:B------:R-:W-:-:S07]  /*31b0*/  DADD R34, R34, UR10 ;  /* 0x0000000a22227e29 */ /* 0x000fce0008000000 */
[----:B------:R1:W-:Y:S04]  /*31c0*/  STG.E.64 desc[UR6][R10.64+0x10], R34 ;  /* 0x000010220a007986 */ /* 0x0003e8000c101b06 */
[----:B------:R-:W2:Y:S04]  /*31d0*/  LDG.E.64 R22, desc[UR6][R22.64+0x18] ;  /* 0x0000180616167981 */ /* 0x000ea8000c1e1b00 */
[----:B------:R-:W2:Y:S04]  /*31e0*/  LDG.E.64 R24, desc[UR6][R24.64+0x18] ;  /* 0x0000180618187981 */ /* 0x000ea8000c1e1b00 */
[----:B------:R-:W3:Y:S04]  /*31f0*/  LDG.E.64 R20, desc[UR6][R20.64+0x18] ;  /* 0x0000180614147981 */ /* 0x000ee8000c1e1b00 */
[----:B------:R-:W3:Y:S04]  /*3200*/  LDG.E.64 R18, desc[UR6][R18.64+0x18] ;  /* 0x0000180612127981 */ /* 0x000ee8000c1e1b00 */
[----:B------:R-:W5:Y:S04]  /*3210*/  LDG.E.64 R16, desc[UR6][R16.64+0x18] ;  /* 0x0000180610107981 */ /* 0x000f68000c1e1b00 */
[----:B------:R-:W5:Y:S01]  /*3220*/  LDG.E.64 R14, desc[UR6][R14.64+0x18] ;  /* 0x000018060e0e7981 */ /* 0x000f62000c1e1b00 */
[----:B0-----:R-:W-:Y:S01]  /*3230*/  DFMA R36, -R30, R8, 1 ;  /* 0x3ff000001e24742b */ /* 0x001fe20000000108 */
[----:B------:R-:W-:Y:S07]  /*3240*/  BSSY.RECONVERGENT B1, `(.L_x_30) ;  /* 0x0000015000017945 */ /* 0x000fee0003800200 */
[----:B------:R-:W-:-:S08]  /*3250*/  DFMA R36, R36, R36, R36 ;  /* 0x000000242424722b */ /* 0x000fd00000000024 */
[----:B------:R-:W-:Y:S02]  /*3260*/  DFMA R36, R8, R36, R8 ;  /* 0x000000240824722b */ /* 0x000fe40000000008 */
        /* <DEDUP_REMOVED lines=12> */
[----:B-1----:R-:W-:Y:S05]  /*3330*/  @P0 BRA P1, `(.L_x_31) ;  /* 0x0000000000140947 */ /* 0x002fea0000800000 */
[----:B------:R-:W-:Y:S01]  /*3340*/  IMAD.MOV.U32 R36, RZ, RZ, R30 ;  /* 0x000000ffff247224 */ /* 0x000fe200078e001e */
[----:B------:R-:W-:Y:S02]  /*3350*/  MOV R37, R31 ;  /* 0x0000001f00257202 */ /* 0x000fe40000000f00 */
[----:B------:R-:W-:-:S07]  /*3360*/  MOV R0, 0x3380 ;  /* 0x0000338000007802 */ /* 0x000fce0000000f00 */
[----:B-----5:R-:W-:Y:S05]  /*3370*/  CALL.REL.NOINC `($__internal_0_$__cuda_sm20_div_rn_f64_full) ;  /* 0x0000000800947944 */ /* 0x020fea0003c00000 */
[----:B------:R-:W-:-:S07]  /*3380*/  IMAD.MOV.U32 R9, RZ, RZ, R7 ;  /* 0x000000ffff097224 */ /* 0x000fce00078e0007 */
.L_x_31:
[----:B------:R-:W-:Y:S05]  /*3390*/  BSYNC.RECONVERGENT B1 ;  /* 0x0000000000017941 */ /* 0x000fea0003800200 */
.L_x_30:
[----:B------:R-:W2:Y:S01]  /*33a0*/  LDG.E.64 R12, desc[UR6][R12.64+0x18] ;  /* 0x000018060c0c7981 */ /* 0x000ea2000c1e1b00 */
[----:B-----5:R-:W-:Y:S01]  /*33b0*/  DFMA R14, -R16, R14, R8 ;  /* 0x0000000e100e722b */ /* 0x020fe20000000108 */
[----:B------:R-:W-:Y:S01]  /*33c0*/  UIADD3 UR4, UPT, UPT, UR4, 0x4, URZ ;  /* 0x0000000404047890 */ /* 0x000fe2000fffe0ff */
[----:B------:R-:W-:-:S05]  /*33d0*/  VIADD R4, R4, 0x4 ;  /* 0x0000000404047836 */ /* 0x000fca0000000000 */
[----:B------:R-:W-:Y:S01]  /*33e0*/  ISETP.NE.AND P0, PT, R6, UR4, PT ;  /* 0x0000000406007c0c */ /* 0x000fe2000bf05270 */
[----:B--2---:R-:W-:-:S08]  /*33f0*/  DADD R14, R14, -R12 ;  /* 0x000000000e0e7229 */ /* 0x004fd0000000080c */
[----:B------:R-:W-:-:S07]  /*3400*/  DADD R14, R14, UR10 ;  /* 0x0000000a0e0e7e29 */ /* 0x000fce0008000000 */
[----:B------:R4:W-:Y:S01]  /*3410*/  STG.E.64 desc[UR6][R10.64+0x18], R14 ;  /* 0x0000180e0a007986 */ /* 0x0009e2000c101b06 */
[----:B------:R-:W-:Y:S05]  /*3420*/  @P0 BRA `(.L_x_32) ;  /* 0xfffffff400740947 */ /* 0x000fea000383ffff */
.L_x_23:
[----:B------:R-:W-:-:S13]  /*3430*/  ISETP.NE.AND P0, PT, R5, RZ, PT ;  /* 0x000000ff0500720c */ /* 0x000fda0003f05270 */
[----:B------:R-:W-:Y:S05]  /*3440*/  @!P0 EXIT ;  /* 0x000000000000894d */ /* 0x000fea0003800000 */
[----:B------:R-:W-:-:S13]  /*3450*/  ISETP.NE.AND P0, PT, R5, 0x1, PT ;  /* 0x000000010500780c */ /* 0x000fda0003f05270 */
[----:B------:R-:W-:Y:S05]  /*3460*/  @!P0 BRA `(.L_x_33) ;  /* 0x0000000400708947 */ /* 0x000fea0003800000 */
[----:B----4-:R-:W0:Y:S01]  /*3470*/  LDC R15, c[0x0][0x3d4] ;  /* 0x0000f500ff0f7b82 */ /* 0x010e220000000800 */
[----:B------:R-:W0:Y:S01]  /*3480*/  LDCU.64 UR4, c[0x0][0x3c8] ;  /* 0x00007900ff0477ac */ /* 0x000e220008000a00 */
[----:B------:R-:W-:Y:S01]  /*3490*/  IADD3 R21, PT, PT, R3, R4, RZ ;  /* 0x0000000403157210 */ /* 0x000fe20007ffe0ff */
[----:B------:R-:W-:-:S04]  /*34a0*/  IMAD.IADD R43, R4, 0x1, -R3 ;  /* 0x00000001042b7824 */ /* 0x000fc800078e0a03 */
[----:B------:R-:W-:-:S04]  /*34b0*/  IMAD.WIDE R20, R21, 0x8, R26 ;  /* 0x0000000815147825 */ /* 0x000fc800078e021a */
[----:B------:R-:W-:Y:S01]  /*34c0*/  IMAD.WIDE R42, R43, 0x8, R28 ;  /* 0x000000082b2a7825 */ /* 0x000fe200078e021c */
[----:B------:R-:W2:Y:S04]  /*34d0*/  LDG.E.64 R34, desc[UR6][R20.64] ;  /* 0x0000000614227981 */ /* 0x000ea8000c1e1b00 */
[----:B------:R-:W3:Y:S01]  /*34e0*/  LDG.E.64 R6, desc[UR6][R42.64] ;  /* 0x000000062a067981 */ /* 0x000ee2000c1e1b00 */
[C-C-:B0-----:R-:W-:Y:S02]  /*34f0*/  IADD3 R23, PT, PT, R15.reuse, -UR4, R4.reuse ;  /* 0x800000040f177c10 */ /* 0x141fe4000fffe004 */
[----:B------:R-:W-:-:S03]  /*3500*/  IADD3 R25, PT, PT, -R15, UR4, R4 ;  /* 0x000000040f197c10 */ /* 0x000fc6000fffe104 */
[----:B------:R-:W-:-:S04]  /*3510*/  IMAD.WIDE R22, R23, 0x8, R28 ;  /* 0x0000000817167825 */ /* 0x000fc800078e021c */
[----:B------:R-:W-:Y:S01]  /*3520*/  IMAD.WIDE R24, R25, 0x8, R26 ;  /* 0x0000000819187825 */ /* 0x000fe200078e021a */
[----:B------:R-:W2:Y:S04]  /*3530*/  LDG.E.64 R10, desc[UR6][R22.64] ;  /* 0x00000006160a7981 */ /* 0x000ea8000c1e1b00 */
[----:B------:R-:W3:Y:S01]  /*3540*/  LDG.E.64 R8, desc[UR6][R24.64] ;  /* 0x0000000618087981 */ /* 0x000ee2000c1e1b00 */
[----:B------:R-:W-:Y:S02]  /*3550*/  VIADD R19, R4, -UR5 ;  /* 0x8000000504137c36 */ /* 0x000fe40008000000 */
[----:B------:R-:W-:-:S04]  /*3560*/  IMAD.WIDE R14, R15, 0x8, R42 ;  /* 0x000000080f0e7825 */ /* 0x000fc800078e022a */
[----:B------:R-:W-:Y:S01]  /*3570*/  IMAD.WIDE R18, R19, 0x8, R28 ;  /* 0x0000000813127825 */ /* 0x000fe200078e021c */
[----:B------:R0:W5:Y:S04]  /*3580*/  LDG.E.64 R12, desc[UR6][R14.64] ;  /* 0x000000060e0c7981 */ /* 0x000168000c1e1b00 */
[----:B------:R0:W5:Y:S01]  /*3590*/  LDG.E.64 R16, desc[UR6][R18.64] ;  /* 0x0000000612107981 */ /* 0x000162000c1e1b00 */
[----:B-1----:R-:W1:Y:S01]  /*35a0*/  MUFU.RCP64H R37, R31 ;  /* 0x0000001f00257308 */ /* 0x002e620000001800 */
[----:B------:R-:W-:-:S06]  /*35b0*/  MOV R36, 0x1 ;  /* 0x0000000100247802 */ /* 0x000fcc0000000f00 */
[----:B-1----:R-:W-:-:S08]  /*35c0*/  DFMA R38, -R30, R36, 1 ;  /* 0x3ff000001e26742b */ /* 0x002fd00000000124 */
[----:B------:R-:W-:-:S08]  /*35d0*/  DFMA R38, R38, R38, R38 ;  /* 0x000000262626722b */ /* 0x000fd00000000026 */
[----:B------:R-:W-:Y:S01]  /*35e0*/  DFMA R38, R36, R38, R36 ;  /* 0x000000262426722b */ /* 0x000fe20000000024 */
[----:B------:R-:W-:Y:S01]  /*35f0*/  BSSY.RECONVERGENT B1, `(.L_x_34) ;  /* 0x0000013000017945 */ /* 0x000fe20003800200 */
[----:B--2---:R-:W-:Y:S02]  /*3600*/  DMUL R10, R10, R34 ;  /* 0x000000220a0a7228 */ /* 0x004fe40000000000 */
[----:B---3--:R-:W-:-:S04]  /*3610*/  DMUL R6, R6, R8 ;  /* 0x0000000806067228 */ /* 0x008fc80000000000 */
[----:B------:R-:W-:Y:S02]  /*3620*/  DFMA R8, -R30, R38, 1 ;  /* 0x3ff000001e08742b */ /* 0x000fe40000000126 */
[----:B------:R-:W-:-:S06]  /*3630*/  DMUL R10, R10, 0.5 ;  /* 0x3fe000000a0a7828 */ /* 0x000fcc0000000000 */
[----:B------:R-:W-:Y:S02]  /*3640*/  DFMA R34, R38, R8, R38 ;  /* 0x000000082622722b */ /* 0x000fe40000000026 */
        /* <DEDUP_REMOVED lines=8> */
[----:B------:R-:W-:Y:S01]  /*36d0*/  IMAD.MOV.U32 R36, RZ, RZ, R30 ;  /* 0x000000ffff247224 */ /* 0x000fe200078e001e */
[----:B------:R-:W-:Y:S01]  /*36e0*/  MOV R0, 0x3710 ;  /* 0x0000371000007802 */ /* 0x000fe20000000f00 */
[----:B------:R-:W-:-:S07]  /*36f0*/  IMAD.MOV.U32 R37, RZ, RZ, R31 ;  /* 0x000000ffff257224 */ /* 0x000fce00078e001f */
[----:B-----5:R-:W-:Y:S05]  /*3700*/  CALL.REL.NOINC `($__internal_0_$__cuda_sm20_div_rn_f64_full) ;  /* 0x0000000400b07944 */ /* 0x020fea0003c00000 */
[----:B------:R-:W-:-:S07]  /*3710*/  MOV R9, R7 ;  /* 0x0000000700097202 */ /* 0x000fce0000000f00 */
.L_x_35:
[----:B------:R-:W-:Y:S05]  /*3720*/  BSYNC.RECONVERGENT B1 ;  /* 0x0000000000017941 */ /* 0x000fea0003800200 */
.L_x_34:
[----:B------:R-:W-:Y:S01]  /*3730*/  IMAD.WIDE R10, R4, 0x8, R26 ;  /* 0x00000008040a7825 */ /* 0x000fe200078e021a */
[----:B------:R-:W0:Y:S04]  /*3740*/  LDCU UR8, c[0x0][0x3d0] ;  /* 0x00007a00ff0877ac */ /* 0x000e280008000800 */
[----:B------:R-:W2:Y:S01]  /*3750*/  LDG.E.64 R6, desc[UR6][R10.64] ;  /* 0x000000060a067981 */ /* 0x000ea2000c1e1b00 */
[----:B------:R-:W1:Y:S01]  /*3760*/  LDCU.64 UR4, c[0x0][0x3c0] ;  /* 0x00007800ff0477ac */ /* 0x000e620008000a00 */
[----:B-----5:R-:W-:Y:S01]  /*3770*/  DFMA R12, -R16, R12, R8 ;  /* 0x0000000c100c722b */ /* 0x020fe20000000108 */
[----:B------:R-:W3:Y:S01]  /*3780*/  MUFU.RCP64H R9, R31 ;  /* 0x0000001f00097308 */ /* 0x000ee20000001800 */
[----:B------:R-:W-:-:S06]  /*3790*/  IMAD.MOV.U32 R8, RZ, RZ, 0x1 ;  /* 0x00000001ff087424 */ /* 0x000fcc00078e00ff */
[----:B--2---:R-:W-:Y:S01]  /*37a0*/  DADD R6, R12, -R6 ;  /* 0x000000000c067229 */ /* 0x004fe20000000806 */
[----:B0-----:R-:W-:-:S04]  /*37b0*/  VIADD R13, R4, -UR8 ;  /* 0x80000008040d7c36 */ /* 0x001fc80008000000 */
[----:B------:R-:W-:-:S03]  /*37c0*/  IMAD.WIDE R12, R13, 0x8, R32 ;  /* 0x000000080d0c7825 */ /* 0x000fc600078e0220 */
[----:B-1----:R-:W-:-:S07]  /*37d0*/  DADD R6, R6, UR4 ;  /* 0x0000000406067e29 */ /* 0x002fce0008000000 */
[----:B------:R0:W-:Y:S04]  /*37e0*/  STG.E.64 desc[UR6][R12.64], R6 ;  /* 0x000000060c007986 */ /* 0x0001e8000c101b06 */
[----:B------:R-:W2:Y:S04]  /*37f0*/  LDG.E.64 R22, desc[UR6][R22.64+0x8] ;  /* 0x0000080616167981 */ /* 0x000ea8000c1e1b00 */
[----:B------:R-:W2:Y:S04]  /*3800*/  LDG.E.64 R20, desc[UR6][R20.64+0x8] ;  /* 0x0000080614147981 */ /* 0x000ea8000c1e1b00 */
[----:B------:R-:W0:Y:S04]  /*3810*/  LDG.E.64 R42, desc[UR6][R42.64+0x8] ;  /* 0x000008062a2a7981 */ /* 0x000e28000c1e1b00 */
[----:B------:R-:W0:Y:S04]  /*3820*/  LDG.E.64 R24, desc[UR6][R24.64+0x8] ;  /* 0x0000080618187981 */ /* 0x000e28000c1e1b00 */
[----:B------:R-:W5:Y:S04]  /*3830*/  LDG.E.64 R18, desc[UR6][R18.64+0x8] ;  /* 0x0000080612127981 */ /* 0x000f68000c1e1b00 */
[----:B------:R-:W5:Y:S01]  /*3840*/  LDG.E.64 R14, desc[UR6][R14.64+0x8] ;  /* 0x000008060e0e7981 */ /* 0x000f62000c1e1b00 */
[----:B---3--:R-:W-:Y:S01]  /*3850*/  DFMA R16, -R30, R8, 1 ;  /* 0x3ff000001e10742b */ /* 0x008fe20000000108 */
[----:B------:R-:W-:Y:S07]  /*3860*/  BSSY.RECONVERGENT B1, `(.L_x_36) ;  /* 0x0000015000017945 */ /* 0x000fee0003800200 */
        /* <DEDUP_REMOVED lines=20> */
.L_x_37:
[----:B------:R-:W-:Y:S05]  /*39b0*/  BSYNC.RECONVERGENT B1 ;  /* 0x0000000000017941 */ /* 0x000fea0003800200 */
.L_x_36:
[----:B------:R-:W2:Y:S01]  /*39c0*/  LDG.E.64 R10, desc[UR6][R10.64+0x8] ;  /* 0x000008060a0a7981 */ /* 0x000ea2000c1e1b00 */
[----:B------:R-:W0:Y:S01]  /*39d0*/  LDCU.64 UR4, c[0x0][0x3c0] ;  /* 0x00007800ff0477ac */ /* 0x000e220008000a00 */
[----:B-----5:R-:W-:Y:S01]  /*39e0*/  DFMA R14, -R18, R14, R8 ;  /* 0x0000000e120e722b */ /* 0x020fe20000000108 */
[----:B------:R-:W-:-:S07]  /*39f0*/  IADD3 R4, PT, PT, R4, 0x2, RZ ;  /* 0x0000000204047810 */ /* 0x000fce0007ffe0ff */
[----:B--2---:R-:W-:-:S08]  /*3a00*/  DADD R14, R14, -R10 ;  /* 0x000000000e0e7229 */ /* 0x004fd0000000080a */
[----:B0-----:R-:W-:-:S07]  /*3a10*/  DADD R14, R14, UR4 ;  /* 0x000000040e0e7e29 */ /* 0x001fce0008000000 */
[----:B------:R0:W-:Y:S04]  /*3a20*/  STG.E.64 desc[UR6][R12.64+0x8], R14 ;  /* 0x0000080e0c007986 */ /* 0x0001e8000c101b06 */
.L_x_33:
[----:B------:R-:W-:-:S04]  /*3a30*/  LOP3.LUT R2, R2, 0x1, RZ, 0xc0, !PT ;  /* 0x0000000102027812 */ /* 0x000fc800078ec0ff */
[----:B------:R-:W-:-:S13]  /*3a40*/  ISETP.NE.U32.AND P0, PT, R2, 0x1, PT ;  /* 0x000000010200780c */ /* 0x000fda0003f05070 */
[----:B------:R-:W-:Y:S05]  /*3a50*/  @P0 EXIT ;  /* 0x000000000000094d */ /* 0x000fea0003800000 */
[----:B------:R-:W0:Y:S01]  /*3a60*/  LDC R5, c[0x0][0x3d4] ;  /* 0x0000f500ff057b82 */ /* 0x000e220000000800 */
[----:B------:R-:W0:Y:S01]  /*3a70*/  LDCU.64 UR4, c[0x0][0x3c8] ;  /* 0x00007900ff0477ac */ /* 0x000e220008000a00 */
[----:B------:R-:W-:Y:S02]  /*3a80*/  IMAD.IADD R17, R3, 0x1, R4 ;  /* 0x0000000103117824 */ /* 0x000fe400078e0204 */
[----:B------:R-:W-:Y:S02]  /*3a90*/  IMAD.IADD R7, R4, 0x1, -R3 ;  /* 0x0000000104077824 */ /* 0x000fe400078e0a03 */
[----:B------:R-:W-:-:S04]  /*3aa0*/  IMAD.WIDE R16, R17, 0x8, R26 ;  /* 0x0000000811107825 */ /* 0x000fc800078e021a */
[----:B------:R-:W-:Y:S02]  /*3ab0*/  IMAD.WIDE R6, R7, 0x8, R28 ;  /* 0x0000000807067825 */ /* 0x000fe400078e021c */
[----:B------:R-:W2:Y:S04]  /*3ac0*/  LDG.E.64 R16, desc[UR6][R16.64] ;  /* 0x0000000610107981 */ /* 0x000ea8000c1e1b00 */
[----:B------:R3:W2:Y:S01]  /*3ad0*/  LDG.E.64 R8, desc[UR6][R6.64] ;  /* 0x0000000606087981 */ /* 0x0006a2000c1e1b00 */
[C-C-:B0---4-:R-:W-:Y:S02]  /*3ae0*/  IADD3 R15, PT, PT, R5.reuse, -UR4, R4.reuse ;  /* 0x80000004050f7c10 */ /* 0x151fe4000fffe004 */
[----:B------:R-:W-:-:S03]  /*3af0*/  IADD3 R13, PT, PT, -R5, UR4, R4 ;  /* 0x00000004050d7c10 */ /* 0x000fc6000fffe104 */
[----:B------:R-:W-:-:S04]  /*3b00*/  IMAD.WIDE R14, R15, 0x8, R28 ;  /* 0x000000080f0e7825 */ /* 0x000fc800078e021c */
[----:B------:R-:W-:Y:S02]  /*3b10*/  IMAD.WIDE R12, R13, 0x8, R26 ;  /* 0x000000080d0c7825 */ /* 0x000fe400078e021a */
[----:B------:R-:W2:Y:S04]  /*3b20*/  LDG.E.64 R14, desc[UR6][R14.64] ;  /* 0x000000060e0e7981 */ /* 0x000ea8000c1e1b00 */
[----:B------:R-:W4:Y:S01]  /*3b30*/  LDG.E.64 R12, desc[UR6][R12.64] ;  /* 0x000000060c0c7981 */ /* 0x000f22000c1e1b00 */
[----:B------:R-:W-:Y:S01]  /*3b40*/  IADD3 R11, PT, PT, R4, -UR5, RZ ;  /* 0x80000005040b7c10 */ /* 0x000fe2000fffe0ff */
[----:B------:R-:W-:-:S04]  /*3b50*/  IMAD.WIDE R2, R5, 0x8, R6 ;  /* 0x0000000805027825 */ /* 0x000fc800078e0206 */
[----:B------:R-:W-:Y:S02]  /*3b60*/  IMAD.WIDE R10, R11, 0x8, R28 ;  /* 0x000000080b0a7825 */ /* 0x000fe400078e021c */
[----:B------:R-:W5:Y:S04]  /*3b70*/  LDG.E.64 R2, desc[UR6][R2.64] ;  /* 0x0000000602027981 */ /* 0x000f68000c1e1b00 */
[----:B------:R-:W5:Y:S01]  /*3b80*/  LDG.E.64 R10, desc[UR6][R10.64] ;  /* 0x000000060a0a7981 */ /* 0x000f62000c1e1b00 */
[----:B-1----:R-:W0:Y:S01]  /*3b90*/  MUFU.RCP64H R19, R31 ;  /* 0x0000001f00137308 */ /* 0x002e220000001800 */
[----:B------:R-:W-:-:S06]  /*3ba0*/  IMAD.MOV.U32 R18, RZ, RZ, 0x1 ;  /* 0x00000001ff127424 */ /* 0x000fcc00078e00ff */
[----:B0-----:R-:W-:-:S08]  /*3bb0*/  DFMA R20, -R30, R18, 1 ;  /* 0x3ff000001e14742b */ /* 0x001fd00000000112 */
[----:B------:R-:W-:-:S08]  /*3bc0*/  DFMA R20, R20, R20, R20 ;  /* 0x000000141414722b */ /* 0x000fd00000000014 */
[----:B------:R-:W-:-:S08]  /*3bd0*/  DFMA R20, R18, R20, R18 ;  /* 0x000000141214722b */ /* 0x000fd00000000012 */
[----:B---3--:R-:W-:-:S08]  /*3be0*/  DFMA R6, -R30, R20, 1 ;  /* 0x3ff000001e06742b */ /* 0x008fd00000000114 */
[----:B------:R-:W-:Y:S01]  /*3bf0*/  DFMA R20, R20, R6, R20 ;  /* 0x000000061414722b */ /* 0x000fe20000000014 */
[----:B------:R-:W-:Y:S01]  /*3c00*/  BSSY.RECONVERGENT B1, `(.L_x_38) ;  /* 0x0000011000017945 */ /* 0x000fe20003800200 */
[----:B--2---:R-:W-:Y:S02]  /*3c10*/  DMUL R14, R14, R16 ;  /* 0x000000100e0e7228 */ /* 0x004fe40000000000 */
[----:B----4-:R-:W-:-:S06]  /*3c20*/  DMUL R8, R8, R12 ;  /* 0x0000000c08087228 */ /* 0x010fcc0000000000 */
        /* <DEDUP_REMOVED lines=14> */
.L_x_39:
[----:B------:R-:W-:Y:S05]  /*3d10*/  BSYNC.RECONVERGENT B1 ;  /* 0x0000000000017941 */ /* 0x000fea0003800200 */
.L_x_38:
[C---:B------:R-:W-:Y:S01]  /*3d20*/  IMAD.WIDE R26, R4.reuse, 0x8, R26 ;  /* 0x00000008041a7825 */ /* 0x040fe200078e021a */
[----:B------:R-:W0:Y:S01]  /*3d30*/  LDCU UR8, c[0x0][0x3d0] ;  /* 0x00007a00ff0877ac */ /* 0x000e220008000800 */
[----:B------:R-:W1:Y:S04]  /*3d40*/  LDCU.64 UR4, c[0x0][0x3c0] ;  /* 0x00007800ff0477ac */ /* 0x000e680008000a00 */
[----:B------:R-:W2:Y:S01]  /*3d50*/  LDG.E.64 R26, desc[UR6][R26.64] ;  /* 0x000000061a1a7981 */ /* 0x000ea2000c1e1b00 */
[----:B-----5:R-:W-:Y:S01]  /*3d60*/  DFMA R2, -R10, R2, R8 ;  /* 0x000000020a02722b */ /* 0x020fe20000000108 */
[----:B0-----:R-:W-:-:S04]  /*3d70*/  VIADD R5, R4, -UR8 ;  /* 0x8000000804057c36 */ /* 0x001fc80008000000 */
[----:B------:R-:W-:-:S03]  /*3d80*/  IMAD.WIDE R32, R5, 0x8, R32 ;  /* 0x0000000805207825 */ /* 0x000fc600078e0220 */
[----:B--2---:R-:W-:-:S08]  /*3d90*/  DADD R2, R2, -R26 ;  /* 0x0000000002027229 */ /* 0x004fd0000000081a */
[----:B-1----:R-:W-:-:S07]  /*3da0*/  DADD R2, R2, UR4 ;  /* 0x0000000402027e29 */ /* 0x002fce0008000000 */
[----:B------:R-:W-:Y:S01]  /*3db0*/  STG.E.64 desc[UR6][R32.64], R2 ;  /* 0x0000000220007986 */ /* 0x000fe2000c101b06 */
[----:B------:R-:W-:Y:S05]  /*3dc0*/  EXIT ;  /* 0x000000000000794d */ /* 0x000fea0003800000 */
        .weak           $__internal_0_$__cuda_sm20_div_rn_f64_full
        .type           $__internal_0_$__cuda_sm20_div_rn_f64_full,@function
        .size           $__internal_0_$__cuda_sm20_div_rn_f64_full,(.L_x_104 - $__internal_0_$__cuda_sm20_div_rn_f64_full)
$__internal_0_$__cuda_sm20_div_rn_f64_full:
[C---:B------:R-:W-:Y:S01]  /*3dd0*/  FSETP.GEU.AND P0, PT, |R37|.reuse, 1.469367938527859385e-39, PT ;  /* 0x001000002500780b */ /* 0x040fe20003f0e200 */
[----:B------:R-:W-:Y:S01]  /*3de0*/  IMAD.MOV.U32 R48, RZ, RZ, 0x1 ;  /* 0x00000001ff307424 */ /* 0x000fe200078e00ff */
[----:B------:R-:W-:Y:S01]  /*3df0*/  LOP3.LUT R34, R37, 0x800fffff, RZ, 0xc0, !PT ;  /* 0x800fffff25227812 */ /* 0x000fe200078ec0ff */
[----:B------:R-:W-:Y:S01]  /*3e00*/  BSSY.RECONVERGENT B0, `(.L_x_40) ;  /* 0x0000059000007945 */ /* 0x000fe20003800200 */
[C---:B------:R-:W-:Y:S02]  /*3e10*/  FSETP.GEU.AND P2, PT, |R39|.reuse, 1.469367938527859385e-39, PT ;  /* 0x001000002700780b */ /* 0x040fe40003f4e200 */
[----:B------:R-:W-:Y:S02]  /*3e20*/  LOP3.LUT R35, R34, 0x3ff00000, RZ, 0xfc, !PT ;  /* 0x3ff0000022237812 */ /* 0x000fe400078efcff */
[----:B------:R-:W-:Y:S02]  /*3e30*/  MOV R34, R36 ;  /* 0x0000002400227202 */ /* 0x000fe40000000f00 */
[----:B------:R-:W-:-:S02]  /*3e40*/  LOP3.LUT R7, R39, 0x7ff00000, RZ, 0xc0, !PT ;  /* 0x7ff0000027077812 */ /* 0x000fc400078ec0ff */
[----:B------:R-:W-:Y:S01]  /*3e50*/  LOP3.LUT R46, R37, 0x7ff00000, RZ, 0xc0, !PT ;  /* 0x7ff00000252e7812 */ /* 0x000fe200078ec0ff */
[----:B------:R-:W-:-:S03]  /*3e60*/  @!P0 DMUL R34, R36, 8.98846567431157953865e+307 ;  /* 0x7fe0000024228828 */ /* 0x000fc60000000000 */
[----:B------:R-:W-:Y:S01]  /*3e70*/  ISETP.GE.U32.AND P1, PT, R7, R46, PT ;  /* 0x0000002e0700720c */ /* 0x000fe20003f26070 */
[----:B------:R-:W-:Y:S01]  /*3e80*/  @!P2 IMAD.MOV.U32 R40, RZ, RZ, RZ ;  /* 0x000000ffff28a224 */ /* 0x000fe200078e00ff */
[----:B------:R-:W-:Y:S01]  /*3e90*/  @!P2 LOP3.LUT R8, R37, 0x7ff00000, RZ, 0xc0, !PT ;  /* 0x7ff000002508a812 */ /* 0x000fe200078ec0ff */
[----:B------:R-:W0:Y:S03]  /*3ea0*/  MUFU.RCP64H R49, R35 ;  /* 0x0000002300317308 */ /* 0x000e260000001800 */
[----:B------:R-:W-:Y:S01]  /*3eb0*/  @!P2 ISETP.GE.U32.AND P3, PT, R7, R8, PT ;  /* 0x000000080700a20c */ /* 0x000fe20003f66070 */
[----:B------:R-:W-:Y:S01]  /*3ec0*/  IMAD.MOV.U32 R8, RZ, RZ, 0x1ca00000 ;  /* 0x1ca00000ff087424 */ /* 0x000fe200078e00ff */
[----:B------:R-:W-:-:S04]  /*3ed0*/  @!P0 LOP3.LUT R46, R35, 0x7ff00000, RZ, 0xc0, !PT ;  /* 0x7ff00000232e8812 */ /* 0x000fc800078ec0ff */
[C---:B------:R-:W-:Y:S02]  /*3ee0*/  @!P2 SEL R41, R8.reuse, 0x63400000, !P3 ;  /* 0x634000000829a807 */ /* 0x040fe40005800000 */
[----:B------:R-:W-:Y:S02]  /*3ef0*/  SEL R9, R8, 0x63400000, !P1 ;  /* 0x6340000008097807 */ /* 0x000fe40004800000 */
[----:B------:R-:W-:Y:S01]  /*3f00*/  @!P2 LOP3.LUT R41, R41, 0x80000000, R39, 0xf8, !PT ;  /* 0x800000002929a812 */ /* 0x000fe200078ef827 */
[----:B0-----:R-:W-:-:S03]  /*3f10*/  DFMA R50, R48, -R34, 1 ;  /* 0x3ff000003032742b */ /* 0x001fc60000000822 */
[----:B------:R-:W-:-:S05]  /*3f20*/  @!P2 LOP3.LUT R41, R41, 0x100000, RZ, 0xfc, !PT ;  /* 0x001000002929a812 */ /* 0x000fca00078efcff */
[----:B------:R-:W-:-:S08]  /*3f30*/  DFMA R50, R50, R50, R50 ;  /* 0x000000323232722b */ /* 0x000fd00000000032 */
[----:B------:R-:W-:Y:S01]  /*3f40*/  DFMA R50, R48, R50, R48 ;  /* 0x000000323032722b */ /* 0x000fe20000000030 */
[----:B------:R-:W-:Y:S01]  /*3f50*/  LOP3.LUT R49, R9, 0x800fffff, R39, 0xf8, !PT ;  /* 0x800fffff09317812 */ /* 0x000fe200078ef827 */
[----:B------:R-:W-:Y:S01]  /*3f60*/  IMAD.MOV.U32 R9, RZ, RZ, R7 ;  /* 0x000000ffff097224 */ /* 0x000fe200078e0007 */
[----:B------:R-:W-:-:S05]  /*3f70*/  MOV R48, R38 ;  /* 0x0000002600307202 */ /* 0x000fca0000000f00 */
[----:B------:R-:W-:Y:S02]  /*3f80*/  DFMA R54, R50, -R34, 1 ;  /* 0x3ff000003236742b */ /* 0x000fe40000000822 */
[----:B------:R-:W-:-:S06]  /*3f90*/  @!P2 DFMA R48, R48, 2, -R40 ;  /* 0x400000003030a82b */ /* 0x000fcc0000000828 */
[----:B------:R-:W-:-:S04]  /*3fa0*/  DFMA R54, R50, R54, R50 ;  /* 0x000000363236722b */ /* 0x000fc80000000032 */
[----:B------:R-:W-:-:S04]  /*3fb0*/  @!P2 LOP3.LUT R9, R49, 0x7ff00000, RZ, 0xc0, !PT ;  /* 0x7ff000003109a812 */ /* 0x000fc800078ec0ff */
[----:B------:R-:W-:Y:S01]  /*3fc0*/  IADD3 R47, PT, PT, R9, -0x1, RZ ;  /* 0xffffffff092f7810 */ /* 0x000fe20007ffe0ff */
[----:B------:R-:W-:-:S03]  /*3fd0*/  DMUL R50, R54, R48 ;  /* 0x0000003036327228 */ /* 0x000fc60000000000 */
[----:B------:R-:W-:Y:S01]  /*3fe0*/  ISETP.GT.U32.AND P0, PT, R47, 0x7feffffe, PT ;  /* 0x7feffffe2f00780c */ /* 0x000fe20003f04070 */
[----:B------:R-:W-:-:S04]  /*3ff0*/  VIADD R47, R46, 0xffffffff ;  /* 0xffffffff2e2f7836 */ /* 0x000fc80000000000 */
[----:B------:R-:W-:Y:S01]  /*4000*/  DFMA R40, R50, -R34, R48 ;  /* 0x800000223228722b */ /* 0x000fe20000000030 */
[----:B------:R-:W-:-:S07]  /*4010*/  ISETP.GT.U32.OR P0, PT, R47, 0x7feffffe, P0 ;  /* 0x7feffffe2f00780c */ /* 0x000fce0000704470 */
[----:B------:R-:W-:-:S06]  /*4020*/  DFMA R40, R54, R40, R50 ;  /* 0x000000283628722b */ /* 0x000fcc0000000032 */
[----:B------:R-:W-:Y:S05]  /*4030*/  @P0 BRA `(.L_x_41) ;  /* 0x0000000000740947 */ /* 0x000fea0003800000 */
[----:B------:R-:W-:-:S04]  /*4040*/  LOP3.LUT R38, R37, 0x7ff00000, RZ, 0xc0, !PT ;  /* 0x7ff0000025267812 */ /* 0x000fc800078ec0ff */
[CC--:B------:R-:W-:Y:S02]  /*4050*/  VIADDMNMX R9, R7.reuse, -R38.reuse, 0xb9600000, !PT ;  /* 0xb960000007097446 */ /* 0x0c0fe40007800926 */
[----:B------:R-:W-:Y:S01]  /*4060*/  ISETP.GE.U32.AND P0, PT, R7, R38, PT ;  /* 0x000000260700720c */ /* 0x000fe20003f06070 */
[----:B------:R-:W-:Y:S01]  /*4070*/  IMAD.MOV.U32 R38, RZ, RZ, RZ ;  /* 0x000000ffff267224 */ /* 0x000fe200078e00ff */
[----:B------:R-:W-:Y:S02]  /*4080*/  VIMNMX R9, PT, PT, R9, 0x46a00000, PT ;  /* 0x46a0000009097848 */ /* 0x000fe40003fe0100 */
[----:B------:R-:W-:-:S05]  /*4090*/  SEL R8, R8, 0x63400000, !P0 ;  /* 0x6340000008087807 */ /* 0x000fca0004000000 */
[----:B------:R-:W-:-:S05]  /*40a0*/  IMAD.IADD R8, R9, 0x1, -R8 ;  /* 0x0000000109087824 */ /* 0x000fca00078e0a08 */
[----:B------:R-:W-:-:S06]  /*40b0*/  IADD3 R39, PT, PT, R8, 0x7fe00000, RZ ;  /* 0x7fe0000008277810 */ /* 0x000fcc0007ffe0ff */
[----:B------:R-:W-:-:S10]  /*40c0*/  DMUL R50, R40, R38 ;  /* 0x0000002628327228 */ /* 0x000fd40000000000 */
[----:B------:R-:W-:-:S13]  /*40d0*/  FSETP.GTU.AND P0, PT, |R51|, 1.469367938527859385e-39, PT ;  /* 0x001000003300780b */ /* 0x000fda0003f0c200 */
[----:B------:R-:W-:Y:S05]  /*40e0*/  @P0 BRA `(.L_x_42) ;  /* 0x0000000000a80947 */ /* 0x000fea0003800000 */
[----:B------:R-:W-:Y:S01]  /*40f0*/  DFMA R34, R40, -R34, R48 ;  /* 0x800000222822722b */ /* 0x000fe20000000030 */
[----:B------:R-:W-:-:S09]  /*4100*/  IMAD.MOV.U32 R38, RZ, RZ, RZ ;  /* 0x000000ffff267224 */ /* 0x000fd200078e00ff */
[C---:B------:R-:W-:Y:S02]  /*4110*/  FSETP.NEU.AND P0, PT, R35.reuse, RZ, PT ;  /* 0x000000ff2300720b */ /* 0x040fe40003f0d000 */
[----:B------:R-:W-:-:S04]  /*4120*/  LOP3.LUT R36, R35, 0x80000000, R37, 0x48, !PT ;  /* 0x8000000023247812 */ /* 0x000fc800078e4825 */
[----:B------:R-:W-:-:S07]  /*4130*/  LOP3.LUT R39, R36, R39, RZ, 0xfc, !PT ;  /* 0x0000002724277212 */ /* 0x000fce00078efcff */
[----:B------:R-:W-:Y:S05]  /*4140*/  @!P0 BRA `(.L_x_42) ;  /* 0x0000000000908947 */ /* 0x000fea0003800000 */
[C---:B------:R-:W-:Y:S01]  /*4150*/  IADD3 R35, PT, PT, -R8.reuse, RZ, RZ ;  /* 0x000000ff08237210 */ /* 0x040fe20007ffe1ff */
[----:B------:R-:W-:Y:S01]  /*4160*/  IMAD.MOV.U32 R34, RZ, RZ, RZ ;  /* 0x000000ffff227224 */ /* 0x000fe200078e00ff */
[----:B------:R-:W-:-:S05]  /*4170*/  IADD3 R8, PT, PT, -R8, -0x43300000, RZ ;  /* 0xbcd0000008087810 */ /* 0x000fca0007ffe1ff */
[----:B------:R-:W-:Y:S02]  /*4180*/  DFMA R34, R50, -R34, R40 ;  /* 0x800000223222722b */ /* 0x000fe40000000028 */
[----:B------:R-:W-:-:S08]  /*4190*/  DMUL.RP R40, R40, R38 ;  /* 0x0000002628287228 */ /* 0x000fd00000008000 */
[----:B------:R-:W-:Y:S02]  /*41a0*/  FSETP.NEU.AND P0, PT, |R35|, R8, PT ;  /* 0x000000082300720b */ /* 0x000fe40003f0d200 */
[----:B------:R-:W-:Y:S02]  /*41b0*/  LOP3.LUT R36, R41, R36, RZ, 0x3c, !PT ;  /* 0x0000002429247212 */ /* 0x000fe400078e3cff */
[----:B------:R-:W-:Y:S02]  /*41c0*/  FSEL R8, R40, R50, !P0 ;  /* 0x0000003228087208 */ /* 0x000fe40004000000 */
[----:B------:R-:W-:-:S03]  /*41d0*/  FSEL R9, R36, R51, !P0 ;  /* 0x0000003324097208 */ /* 0x000fc60004000000 */
[----:B------:R-:W-:Y:S01]  /*41e0*/  IMAD.MOV.U32 R50, RZ, RZ, R8 ;  /* 0x000000ffff327224 */ /* 0x000fe200078e0008 */
[----:B------:R-:W-:Y:S01]  /*41f0*/  MOV R51, R9 ;  /* 0x0000000900337202 */ /* 0x000fe20000000f00 */
[----:B------:R-:W-:Y:S06]  /*4200*/  BRA `(.L_x_42) ;  /* 0x0000000000607947 */ /* 0x000fec0003800000 */
.L_x_41:
[----:B------:R-:W-:-:S14]  /*4210*/  DSETP.NAN.AND P0, PT, R38, R38, PT ;  /* 0x000000262600722a */ /* 0x000fdc0003f08000 */
[----:B------:R-:W-:Y:S05]  /*4220*/  @P0 BRA `(.L_x_43) ;  /* 0x00000000004c0947 */ /* 0x000fea0003800000 */
[----:B------:R-:W-:-:S14]  /*4230*/  DSETP.NAN.AND P0, PT, R36, R36, PT ;  /* 0x000000242400722a */ /* 0x000fdc0003f08000 */
[----:B------:R-:W-:Y:S05]  /*4240*/  @P0 BRA `(.L_x_44) ;  /* 0x0000000000340947 */ /* 0x000fea0003800000 */
[----:B------:R-:W-:Y:S01]  /*4250*/  ISETP.NE.AND P0, PT, R9, R46, PT ;  /* 0x0000002e0900720c */ /* 0x000fe20003f05270 */
[----:B------:R-:W-:Y:S02]  /*4260*/  IMAD.MOV.U32 R50, RZ, RZ, 0x0 ;  /* 0x00000000ff327424 */ /* 0x000fe400078e00ff */
[----:B------:R-:W-:-:S10]  /*4270*/  IMAD.MOV.U32 R51, RZ, RZ, -0x80000 ;  /* 0xfff80000ff337424 */ /* 0x000fd400078e00ff */
[----:B------:R-:W-:Y:S05]  /*4280*/  @!P0 BRA `(.L_x_42) ;  /* 0x0000000000408947 */ /* 0x000fea0003800000 */
[----:B------:R-:W-:Y:S02]  /*4290*/  ISETP.NE.AND P0, PT, R9, 0x7ff00000, PT ;  /* 0x7ff000000900780c */ /* 0x000fe40003f05270 */
[----:B------:R-:W-:Y:S02]  /*42a0*/  LOP3.LUT R37, R39, 0x80000000, R37, 0x48, !PT ;  /* 0x8000000027257812 */ /* 0x000fe400078e4825 */
[----:B------:R-:W-:-:S13]  /*42b0*/  ISETP.EQ.OR P0, PT, R46, RZ, !P0 ;  /* 0x000000ff2e00720c */ /* 0x000fda0004702670 */
[----:B------:R-:W-:Y:S01]  /*42c0*/  @P0 LOP3.LUT R7, R37, 0x7ff00000, RZ, 0xfc, !PT ;  /* 0x7ff0000025070812 */ /* 0x000fe200078efcff */
[----:B------:R-:W-:Y:S01]  /*42d0*/  @!P0 IMAD.MOV.U32 R51, RZ, RZ, R37 ;  /* 0x000000ffff338224 */ /* 0x000fe200078e0025 */
[----:B------:R-:W-:Y:S01]  /*42e0*/  @!P0 MOV R50, RZ ;  /* 0x000000ff00328202 */ /* 0x000fe20000000f00 */
[----:B------:R-:W-:Y:S01]  /*42f0*/  @P0 IMAD.MOV.U32 R50, RZ, RZ, RZ ;  /* 0x000000ffff320224 */ /* 0x000fe200078e00ff */
[----:B------:R-:W-:Y:S01]  /*4300*/  @P0 MOV R51, R7 ;  /* 0x0000000700330202 */ /* 0x000fe20000000f00 */
[----:B------:R-:W-:Y:S06]  /*4310*/  BRA `(.L_x_42) ;  /* 0x00000000001c7947 */ /* 0x000fec0003800000 */
.L_x_44:
[----:B------:R-:W-:Y:S01]  /*4320*/  LOP3.LUT R7, R37, 0x80000, RZ, 0xfc, !PT ;  /* 0x0008000025077812 */ /* 0x000fe200078efcff */
[----:B------:R-:W-:-:S04]  /*4330*/  IMAD.MOV.U32 R50, RZ, RZ, R36 ;  /* 0x000000ffff327224 */ /* 0x000fc800078e0024 */
[----:B------:R-:W-:Y:S01]  /*4340*/  IMAD.MOV.U32 R51, RZ, RZ, R7 ;  /* 0x000000ffff337224 */ /* 0x000fe200078e0007 */
[----:B------:R-:W-:Y:S06]  /*4350*/  BRA `(.L_x_42) ;  /* 0x00000000000c7947 */ /* 0x000fec0003800000 */
.L_x_43:
[----:B------:R-:W-:Y:S02]  /*4360*/  LOP3.LUT R7, R39, 0x80000, RZ, 0xfc, !PT ;  /* 0x0008000027077812 */ /* 0x000fe400078efcff */
[----:B------:R-:W-:-:S03]  /*4370*/  MOV R50, R38 ;  /* 0x0000002600327202 */ /* 0x000fc60000000f00 */
[----:B------:R-:W-:-:S07]  /*4380*/  IMAD.MOV.U32 R51, RZ, RZ, R7 ;  /* 0x000000ffff337224 */ /* 0x000fce00078e0007 */
.L_x_42:
[----:B------:R-:W-:Y:S05]  /*4390*/  BSYNC.RECONVERGENT B0 ;  /* 0x0000000000007941 */ /* 0x000fea0003800200 */
.L_x_40:
[----:B------:R-:W-:Y:S02]  /*43a0*/  HFMA2 R35, -RZ, RZ, 0, 0 ;  /* 0x00000000ff237431 */ /* 0x000fe400000001ff */
[----:B------:R-:W-:Y:S01]  /*43b0*/  IMAD.MOV.U32 R34, RZ, RZ, R0 ;  /* 0x000000ffff227224 */ /* 0x000fe200078e0000 */
[----:B------:R-:W-:Y:S01]  /*43c0*/  MOV R7, R51 ;  /* 0x0000003300077202 */ /* 0x000fe20000000f00 */
[----:B------:R-:W-:Y:S02]  /*43d0*/  IMAD.MOV.U32 R8, RZ, RZ, R50 ;  /* 0x000000ffff087224 */ /* 0x000fe400078e0032 */
[----:B------:R-:W-:Y:S05]  /*43e0*/  RET.REL.NODEC R34 `(_Z5caldzPdS_S_S_iiddddiiiii) ;  /* 0xffffffbc22047950 */ /* 0x000fea0003c3ffff */
.L_x_45:
[----:B------:R-:W-:-:S00]  /*43f0*/  BRA `(.L_x_45) ;  /* 0xfffffffc00fc7947 */ /* 0x000fc0000383ffff */
[----:B------:R-:W-:-:S00]  /*4400*/  NOP ;  /* 0x0000000000007918 */ /* 0x000fc00000000000 */
[----:B------:R-:W-:-:S00]  /*4410*/  NOP ;  /* 0x0000000000007918 */ /* 0x000fc00000000000 */
[----:B------:R-:W-:-:S00]  /*4420*/  NOP ;  /* 0x0000000000007918 */ /* 0x000fc00000000000 */
[----:B------:R-:W-:-:S00]  /*4430*/  NOP ;  /* 0x0000000000007918 */ /* 0x000fc00000000000 */
[----:B------:R-:W-:-:S00]  /*4440*/  NOP ;  /* 0x0000000000007918 */ /* 0x000fc00000000000 */
[----:B------:R-:W-:-:S00]  /*4450*/  NOP ;  /* 0x0000000000007918 */ /* 0x000fc00000000000 */
[----:B------:R-:W-:-:S00]  /*4460*/  NOP ;  /* 0x0000000000007918 */ /* 0x000fc00000000000 */
[----:B------:R-:W-:-:S00]  /*4470*/  NOP ;  /* 0x0000000000007918 */ /* 0x000fc00000000000 */
.L_x_104:


//--------------------- .text._Z4calwPdS_iiiii    --------------------------
	.section	.text._Z4calwPdS_iiiii,"ax",@progbits
	.align	128
        .global         _Z4calwPdS_iiiii
        .type           _Z4calwPdS_iiiii,@function
        .size           _Z4calwPdS_iiiii,(.L_x_105 - _Z4calwPdS_iiiii)
        .other          _Z4calwPdS_iiiii,@"STO_CUDA_ENTRY STV_DEFAULT"
_Z4calwPdS_iiiii:
.text._Z4calwPdS_iiiii:
[----:B------:R-:W-:Y:S01]  /*0000*/  LDC R1, c[0x0][0x37c] ;  /* 0x0000df00ff017b82 */ /* 0x000fe20000000800 */
[----:B------:R-:W0:Y:S07]  /*0010*/  S2R R0, SR_TID.X ;  /* 0x0000000000007919 */ /* 0x000e2e0000002100 */
[----:B------:R-:W0:Y:S01]  /*0020*/  S2UR UR4, SR_CTAID.X ;  /* 0x00000000000479c3 */ /* 0x000e220000002500 */
[----:B------:R-:W1:Y:S01]  /*0030*/  LDCU UR5, c[0x0][0x390] ;  /* 0x00007200ff0577ac */ /* 0x000e620008000800 */
[----:B------:R-:W2:Y:S06]  /*0040*/  LDCU UR13, c[0x0][0x39c] ;  /* 0x00007380ff0d77ac */ /* 0x000eac0008000800 */
[----:B------:R-:W0:Y:S02]  /*0050*/  LDC R3, c[0x0][0x360] ;  /* 0x0000d800ff037b82 */ /* 0x000e240000000800 */
[----:B0-----:R-:W-:-:S05]  /*0060*/  IMAD R3, R3, UR4, R0 ;  /* 0x0000000403037c24 */ /* 0x001fca000f8e0200 */
[----:B-1----:R-:W-:-:S13]  /*0070*/  ISETP.GE.AND P0, PT, R3, UR5, PT ;  /* 0x0000000503007c0c */ /* 0x002fda000bf06270 */
[----:B--2---:R-:W-:Y:S05]  /*0080*/  @P0 EXIT ;  /* 0x000000000000094d */ /* 0x004fea0003800000 */
[----:B------:R-:W0:Y:S02]  /*0090*/  LDCU UR10, c[0x0][0x394] ;  /* 0x00007280ff0a77ac */ /* 0x000e240008000800 */
[----:B0-----:R-:W-:-:S06]  /*00a0*/  UISETP.GE.AND UP0, UPT, UR10, 0x1, UPT ;  /* 0x000000010a00788c */ /* 0x001fcc000bf06270 */
[----:B------:R-:W-:-:S13]  /*00b0*/  PLOP3.LUT P0, PT, PT, PT, UP0, 0x80, 0x8 ;  /* 0x000000000008781c */ /* 0x000fda0003f0f008 */
[----:B------:R-:W-:Y:S05]  /*00c0*/  @!P0 EXIT ;  /* 0x000000000000894d */ /* 0x000fea0003800000 */
[----:B------:R-:W0:Y:S01]  /*00d0*/  LDCU UR7, c[0x0][0x3a0] ;  /* 0x00007400ff0777ac */ /* 0x000e220008000800 */
[----:B------:R-:W-:Y:S01]  /*00e0*/  IMAD R3, R3, UR10, RZ ;  /* 0x0000000a03037c24 */ /* 0x000fe2000f8e02ff */
[----:B------:R-:W1:Y:S04]  /*00f0*/  LDCU.64 UR16, c[0x0][0x398] ;  /* 0x00007300ff1077ac */ /* 0x000e680008000a00 */
[----:B------:R-:W-:Y:S01]  /*0100*/  SHF.R.S32.HI R0, RZ, 0x1f, R3 ;  /* 0x0000001fff007819 */ /* 0x000fe20000011403 */
[----:B------:R-:W2:Y:S01]  /*0110*/  LDCU.64 UR8, c[0x0][0x388] ;  /* 0x00007100ff0877ac */ /* 0x000ea20008000a00 */
[----:B------:R-:W3:Y:S01]  /*0120*/  LDCU.64 UR14, c[0x0][0x358] ;  /* 0x00006b00ff0e77ac */ /* 0x000ee20008000a00 */
[----:B0-----:R-:W-:Y:S01]  /*0130*/  UIADD3 UR4, UPT, UPT, -UR7, 0x1, URZ ;  /* 0x0000000107047890 */ /* 0x001fe2000fffe1ff */
[----:B-1----:R-:W0:Y:S03]  /*0140*/  I2F.F64 R6, UR16 ;  /* 0x0000001000067d12 */ /* 0x002e260008201c00 */
[----:B------:R-:W-:-:S02]  /*0150*/  UISETP.GE.AND UP0, UPT, UR4, UR7, UPT ;  /* 0x000000070400728c */ /* 0x000fc4000bf06270 */
[----:B------:R-:W-:Y:S01]  /*0160*/  UIADD3 UR10, UPT, UPT, UR10, UR17, URZ ;  /* 0x000000110a0a7290 */ /* 0x000fe2000fffe0ff */
[----:B--2---:R-:W-:-:S04]  /*0170*/  LEA R8, P0, R3, UR8, 0x3 ;  /* 0x0000000803087c11 */ /* 0x004fc8000f8018ff */
[----:B------:R-:W-:Y:S02]  /*0180*/  LEA.HI.X R9, R3, UR9, R0, 0x3, P0 ;  /* 0x0000000903097c11 */ /* 0x000fe400080f1c00 */
[----:B---3--:R-:W-:Y:S07]  /*0190*/  BRA.U UP0, `(.L_x_46) ;  /* 0x0000000900e07547 */ /* 0x008fee000b800000 */
[----:B------:R-:W-:Y:S01]  /*01a0*/  ULEA UR5, UR7, 0xffffffff, 0x1 ;  /* 0xffffffff07057891 */ /* 0x000fe2000f8e08ff */
[----:B------:R-:W-:Y:S01]  /*01b0*/  IADD3 R10, P0, PT, R8, -0x38, RZ ;  /* 0xffffffc8080a7810 */ /* 0x000fe20007f1e0ff */
[----:B------:R-:W-:Y:S02]  /*01c0*/  ULEA UR6, UR7, 0xe, 0x1 ;  /* 0x0000000e07067891 */ /* 0x000fe4000f8e08ff */
[----:B------:R-:W-:Y:S01]  /*01d0*/  ULEA UR16, UR7, 0xfffffffe, 0x1 ;  /* 0xfffffffe07107891 */ /* 0x000fe2000f8e08ff */
[----:B------:R-:W-:Y:S01]  /*01e0*/  IADD3.X R11, PT, PT, R9, -0x1, RZ, P0, !PT ;  /* 0xffffffff090b7810 */ /* 0x000fe200007fe4ff */
[----:B------:R-:W-:Y:S02]  /*01f0*/  ULEA UR7, UR7, 0x6, 0x1 ;  /* 0x0000000607077891 */ /* 0x000fe4000f8e08ff */
[----:B------:R-:W-:Y:S02]  /*0200*/  ULOP3.LUT UR5, UR5, 0xfffffff0, URZ, 0xc0, !UPT ;  /* 0xfffffff005057892 */ /* 0x000fe4000f8ec0ff */
[----:B------:R-:W-:-:S02]  /*0210*/  ULOP3.LUT UR6, UR6, 0xe, URZ, 0xc0, !UPT ;  /* 0x0000000e06067892 */ /* 0x000fc4000f8ec0ff */
[----:B------:R-:W-:Y:S02]  /*0220*/  ULOP3.LUT UR7, UR7, 0x6, URZ, 0xc0, !UPT ;  /* 0x0000000607077892 */ /* 0x000fe4000f8ec0ff */
[----:B------:R-:W-:-:S12]  /*0230*/  UIADD3 UR11, UPT, UPT, -UR5, URZ, URZ ;  /* 0x000000ff050b7290 */ /* 0x000fd8000fffe1ff */
.L_x_52:
[----:B------:R-:W1:Y:S01]  /*0240*/  LDCU UR12, c[0x0][0x3a0] ;  /* 0x00007400ff0c77ac */ /* 0x000e620008000800 */
[----:B------:R-:W2:Y:S01]  /*0250*/  LDCU.64 UR8, c[0x0][0x380] ;  /* 0x00007000ff0877ac */ /* 0x000ea20008000a00 */
[----:B-1----:R-:W-:-:S06]  /*0260*/  UIADD3 UR5, UPT, UPT, UR13, UR12, URZ ;  /* 0x0000000c0d057290 */ /* 0x002fcc000fffe0ff */
[----:B------:R-:W-:-:S04]  /*0270*/  IMAD.U32 R5, RZ, RZ, UR5 ;  /* 0x00000005ff057e24 */ /* 0x000fc8000f8e00ff */
[----:B------:R-:W-:-:S06]  /*0280*/  IMAD.WIDE R4, R5, 0x8, R8 ;  /* 0x0000000805047825 */ /* 0x000fcc00078e0208 */
[----:B------:R-:W3:Y:S01]  /*0290*/  LDG.E.64 R4, desc[UR14][R4.64] ;  /* 0x0000000e04047981 */ /* 0x000ee2000c1e1b00 */
[----:B------:R-:W-:Y:S02]  /*02a0*/  USHF.R.S32.HI UR17, URZ, 0x1f, UR13 ;  /* 0x0000001fff117899 */ /* 0x000fe4000801140d */
[----:B------:R-:W-:Y:S01]  /*02b0*/  IADD3 R2, P0, PT, R3, UR13, RZ ;  /* 0x0000000d03027c10 */ /* 0x000fe2000ff1e0ff */
[----:B------:R-:W-:Y:S01]  /*02c0*/  UISETP.GE.U32.AND UP0, UPT, UR16, 0xf, UPT ;  /* 0x0000000f1000788c */ /* 0x000fe2000bf06070 */
[----:B------:R-:W-:Y:S02]  /*02d0*/  UMOV UR5, UR4 ;  /* 0x0000000400057c82 */ /* 0x000fe40008000000 */
[----:B------:R-:W-:Y:S02]  /*02e0*/  IADD3.X R13, PT, PT, R0, UR17, RZ, P0, !PT ;  /* 0x00000011000d7c10 */ /* 0x000fe400087fe4ff */
[----:B--2---:R-:W-:-:S04]  /*02f0*/  LEA R12, P0, R2, UR8, 0x3 ;  /* 0x00000008020c7c11 */ /* 0x004fc8000f8018ff */
[----:B------:R-:W-:Y:S01]  /*0300*/  LEA.HI.X R13, R2, UR9, R13, 0x3, P0 ;  /* 0x00000009020d7c11 */ /* 0x000fe200080f1c0d */
[----:B---3--:R-:W-:-:S07]  /*0310*/  DMUL R16, R4, 0.5 ;  /* 0x3fe0000004107828 */ /* 0x008fce0000000000 */
[----:B------:R1:W-:Y:S01]  /*0320*/  STG.E.64 desc[UR14][R12.64], R16 ;  /* 0x000000100c007986 */ /* 0x0003e2000c101b0e */
[----:B------:R-:W-:Y:S05]  /*0330*/  BRA.U !UP0, `(.L_x_47) ;  /* 0x0000000508047547 */ /* 0x000fea000b800000 */
[----:B------:R-:W-:Y:S01]  /*0340*/  IMAD.U32 R5, RZ, RZ, UR13 ;  /* 0x0000000dff057e24 */ /* 0x000fe2000f8e00ff */
[----:B------:R-:W-:Y:S01]  /*0350*/  UIADD3 UR5, UPT, UPT, -UR12, URZ, URZ ;  /* 0x000000ff0c057290 */ /* 0x000fe2000fffe1ff */
[----:B------:R-:W-:Y:S01]  /*0360*/  IMAD.U32 R2, RZ, RZ, UR13 ;  /* 0x0000000dff027e24 */ /* 0x000fe2000f8e00ff */
[----:B------:R-:W-:Y:S01]  /*0370*/  UMOV UR8, UR11 ;  /* 0x0000000b00087c82 */ /* 0x000fe20008000000 */
[----:B------:R-:W-:Y:S01]  /*0380*/  IMAD.U32 R4, RZ, RZ, UR17 ;  /* 0x00000011ff047e24 */ /* 0x000fe2000f8e00ff */
[----:B------:R-:W-:Y:S01]  /*0390*/  LEA R14, P0, R5, R10, 0x3 ;  /* 0x0000000a050e7211 */ /* 0x000fe200078018ff */
[----:B------:R-:W-:-:S03]  /*03a0*/  UMOV UR9, UR4 ;  /* 0x0000000400097c82 */ /* 0x000fc60008000000 */
[----:B------:R-:W-:-:S09]  /*03b0*/  LEA.HI.X R2, R2, R11, R4, 0x3, P0 ;  /* 0x0000000b02027211 */ /* 0x000fd200000f1c04 */
.L_x_48:
[----:B------:R-:W-:-:S06]  /*03c0*/  UIMAD.WIDE UR18, UR9, 0x8, URZ ;  /* 0x00000008091278a5 */ /* 0x000fcc000f8e02ff */
[----:B------:R-:W-:-:S04]  /*03d0*/  IADD3 R4, P0, PT, R14, -UR18, RZ ;  /* 0x800000120e047c10 */ /* 0x000fc8000ff1e0ff */
[----:B------:R-:W-:-:S05]  /*03e0*/  IADD3.X R5, PT, PT, R2, ~UR19, RZ, P0, !PT ;  /* 0x8000001302057c10 */ /* 0x000fca00087fe4ff */
[----:B------:R-:W2:Y:S02]  /*03f0*/  LDG.E.64 R18, desc[UR14][R4.64+0x38] ;  /* 0x0000380e04127981 */ /* 0x000ea4000c1e1b00 */
[----:B--2---:R-:W-:-:S07]  /*0400*/  DADD R18, R18, R16 ;  /* 0x0000000012127229 */ /* 0x004fce0000000010 */
[----:B------:R2:W-:Y:S04]  /*0410*/  STG.E.64 desc[UR14][R12.64], R18 ;  /* 0x000000120c007986 */ /* 0x0005e8000c101b0e */
[----:B-1-3--:R-:W3:Y:S02]  /*0420*/  LDG.E.64 R16, desc[UR14][R4.64+0x30] ;  /* 0x0000300e04107981 */ /* 0x00aee4000c1e1b00 */
[----:B---3--:R-:W-:-:S07]  /*0430*/  DADD R16, R18, R16 ;  /* 0x0000000012107229 */ /* 0x008fce0000000010 */
[----:B------:R1:W-:Y:S04]  /*0440*/  STG.E.64 desc[UR14][R12.64], R16 ;  /* 0x000000100c007986 */ /* 0x0003e8000c101b0e */
[----:B------:R-:W3:Y:S02]  /*0450*/  LDG.E.64 R20, desc[UR14][R4.64+0x28] ;  /* 0x0000280e04147981 */ /* 0x000ee4000c1e1b00 */
[----:B---3--:R-:W-:-:S07]  /*0460*/  DADD R20, R16, R20 ;  /* 0x0000000010147229 */ /* 0x008fce0000000014 */
[----:B------:R3:W-:Y:S04]  /*0470*/  STG.E.64 desc[UR14][R12.64], R20 ;  /* 0x000000140c007986 */ /* 0x0007e8000c101b0e */
[----:B------:R-:W4:Y:S02]  /*0480*/  LDG.E.64 R22, desc[UR14][R4.64+0x20] ;  /* 0x0000200e04167981 */ /* 0x000f24000c1e1b00 */
[----:B----4-:R-:W-:-:S07]  /*0490*/  DADD R22, R20, R22 ;  /* 0x0000000014167229 */ /* 0x010fce0000000016 */
[----:B------:R4:W-:Y:S04]  /*04a0*/  STG.E.64 desc[UR14][R12.64], R22 ;  /* 0x000000160c007986 */ /* 0x0009e8000c101b0e */
[----:B------:R-:W5:Y:S02]  /*04b0*/  LDG.E.64 R24, desc[UR14][R4.64+0x18] ;  /* 0x0000180e04187981 */ /* 0x000f64000c1e1b00 */
[----:B-----5:R-:W-:-:S07]  /*04c0*/  DADD R24, R22, R24 ;  /* 0x0000000016187229 */ /* 0x020fce0000000018 */
[----:B------:R5:W-:Y:S04]  /*04d0*/  STG.E.64 desc[UR14][R12.64], R24 ;  /* 0x000000180c007986 */ /* 0x000be8000c101b0e */
[----:B--2---:R-:W2:Y:S02]  /*04e0*/  LDG.E.64 R18, desc[UR14][R4.64+0x10] ;  /* 0x0000100e04127981 */ /* 0x004ea4000c1e1b00 */
[----:B--2---:R-:W-:-:S07]  /*04f0*/  DADD R18, R24, R18 ;  /* 0x0000000018127229 */ /* 0x004fce0000000012 */
[----:B------:R2:W-:Y:S04]  /*0500*/  STG.E.64 desc[UR14][R12.64], R18 ;  /* 0x000000120c007986 */ /* 0x0005e8000c101b0e */
[----:B-1----:R-:W3:Y:S02]  /*0510*/  LDG.E.64 R16, desc[UR14][R4.64+0x8] ;  /* 0x0000080e04107981 */ /* 0x002ee4000c1e1b00 */
[----:B---3--:R-:W-:-:S07]  /*0520*/  DADD R16, R18, R16 ;  /* 0x0000000012107229 */ /* 0x008fce0000000010 */
[----:B------:R1:W-:Y:S04]  /*0530*/  STG.E.64 desc[UR14][R12.64], R16 ;  /* 0x000000100c007986 */ /* 0x0003e8000c101b0e */
[----:B------:R-:W3:Y:S02]  /*0540*/  LDG.E.64 R20, desc[UR14][R4.64] ;  /* 0x0000000e04147981 */ /* 0x000ee4000c1e1b00 */
[----:B---3--:R-:W-:-:S07]  /*0550*/  DADD R20, R16, R20 ;  /* 0x0000000010147229 */ /* 0x008fce0000000014 */
[----:B------:R3:W-:Y:S04]  /*0560*/  STG.E.64 desc[UR14][R12.64], R20 ;  /* 0x000000140c007986 */ /* 0x0007e8000c101b0e */
[----:B----4-:R-:W4:Y:S02]  /*0570*/  LDG.E.64 R22, desc[UR14][R4.64+-0x8] ;  /* 0xfffff80e04167981 */ /* 0x010f24000c1e1b00 */
[----:B----4-:R-:W-:-:S07]  /*0580*/  DADD R22, R20, R22 ;  /* 0x0000000014167229 */ /* 0x010fce0000000016 */
[----:B------:R4:W-:Y:S04]  /*0590*/  STG.E.64 desc[UR14][R12.64], R22 ;  /* 0x000000160c007986 */ /* 0x0009e8000c101b0e */
[----:B-----5:R-:W5:Y:S02]  /*05a0*/  LDG.E.64 R24, desc[UR14][R4.64+-0x10] ;  /* 0xfffff00e04187981 */ /* 0x020f64000c1e1b00 */
        /* <DEDUP_REMOVED lines=14> */
[----:B-----5:R-:W4:Y:S02]  /*0690*/  LDG.E.64 R24, desc[UR14][R4.64+-0x38] ;  /* 0xffffc80e04187981 */ /* 0x020f24000c1e1b00 */
[----:B----4-:R-:W-:-:S07]  /*06a0*/  DADD R24, R22, R24 ;  /* 0x0000000016187229 */ /* 0x010fce0000000018 */
[----:B------:R3:W-:Y:S04]  /*06b0*/  STG.E.64 desc[UR14][R12.64], R24 ;  /* 0x000000180c007986 */ /* 0x0007e8000c101b0e */
[----:B--2---:R-:W1:Y:S01]  /*06c0*/  LDG.E.64 R18, desc[UR14][R4.64+-0x40] ;  /* 0xffffc00e04127981 */ /* 0x004e62000c1e1b00 */
[----:B------:R-:W-:Y:S02]  /*06d0*/  UIADD3 UR8, UPT, UPT, UR8, 0x10, URZ ;  /* 0x0000001008087890 */ /* 0x000fe4000fffe0ff */
[----:B------:R-:W-:Y:S02]  /*06e0*/  UIADD3 UR5, UPT, UPT, UR5, 0x10, URZ ;  /* 0x0000001005057890 */ /* 0x000fe4000fffe0ff */
[----:B------:R-:W-:Y:S02]  /*06f0*/  UISETP.NE.AND UP0, UPT, UR8, URZ, UPT ;  /* 0x000000ff0800728c */ /* 0x000fe4000bf05270 */
[----:B------:R-:W-:Y:S01]  /*0700*/  UIADD3 UR9, UPT, UPT, UR9, 0x10, URZ ;  /* 0x0000001009097890 */ /* 0x000fe2000fffe0ff */
[----:B-1----:R-:W-:-:S07]  /*0710*/  DADD R16, R24, R18 ;  /* 0x0000000018107229 */ /* 0x002fce0000000012 */
[----:B------:R3:W-:Y:S01]  /*0720*/  STG.E.64 desc[UR14][R12.64], R16 ;  /* 0x000000100c007986 */ /* 0x0007e2000c101b0e */
[----:B------:R-:W-:Y:S05]  /*0730*/  BRA.U UP0, `(.L_x_48) ;  /* 0xfffffffd00207547 */ /* 0x000fea000b83ffff */
[----:B------:R-:W-:-:S12]  /*0740*/  UIADD3 UR5, UPT, UPT, UR5, 0x1, URZ ;  /* 0x0000000105057890 */ /* 0x000fd8000fffe0ff */
.L_x_47:
[----:B------:R-:W-:Y:S02]  /*0750*/  UISETP.GE.U32.AND UP0, UPT, UR6, 0x7, UPT ;  /* 0x000000070600788c */ /* 0x000fe4000bf06070 */
[----:B------:R-:W-:-:S06]  /*0760*/  UISETP.GE.U32.AND UP1, UPT, UR7, 0x3, UPT ;  /* 0x000000030700788c */ /* 0x000fcc000bf26070 */
[----:B------:R-:W-:Y:S01]  /*0770*/  PLOP3.LUT P0, PT, PT, PT, UP1, 0x80, 0x8 ;  /* 0x000000000008781c */ /* 0x000fe20003f0f018 */
[----:B------:R-:W-:-:S12]  /*0780*/  BRA.U !UP0, `(.L_x_49) ;  /* 0x0000000108707547 */ /* 0x000fd8000b800000 */
[----:B------:R-:W-:-:S06]  /*0790*/  UIADD3 UR8, UPT, UPT, -UR5, UR13, URZ ;  /* 0x0000000d05087290 */ /* 0x000fcc000fffe1ff */
[----:B------:R-:W-:-:S04]  /*07a0*/  IMAD.U32 R5, RZ, RZ, UR8 ;  /* 0x00000008ff057e24 */ /* 0x000fc8000f8e00ff */
[----:B------:R-:W-:-:S05]  /*07b0*/  IMAD.WIDE R4, R5, 0x8, R8 ;  /* 0x0000000805047825 */ /* 0x000fca00078e0208 */
        /* <DEDUP_REMOVED lines=21> */
[----:B------:R-:W2:Y:S01]  /*0910*/  LDG.E.64 R16, desc[UR14][R4.64+-0x38] ;  /* 0xffffc80e04107981 */ /* 0x000ea2000c1e1b00 */
[----:B------:R-:W-:Y:S01]  /*0920*/  UIADD3 UR5, UPT, UPT, UR5, 0x8, URZ ;  /* 0x0000000805057890 */ /* 0x000fe2000fffe0ff */
[----:B--2---:R-:W-:-:S07]  /*0930*/  DADD R16, R18, R16 ;  /* 0x0000000012107229 */ /* 0x004fce0000000010 */
[----:B------:R4:W-:Y:S04]  /*0940*/  STG.E.64 desc[UR14][R12.64], R16 ;  /* 0x000000100c007986 */ /* 0x0009e8000c101b0e */
.L_x_49:
[----:B------:R-:W-:-:S06]  /*0950*/  @UP1 UIADD3 UR8, UPT, UPT, -UR5, UR13, URZ ;  /* 0x0000000d05081290 */ /* 0x000fcc000fffe1ff */
[----:B------:R-:W-:-:S04]  /*0960*/  IMAD.U32 R5, RZ, RZ, UR8 ;  /* 0x00000008ff057e24 */ /* 0x000fc8000f8e00ff */
[----:B------:R-:W-:-:S05]  /*0970*/  @P0 IMAD.WIDE R4, R5, 0x8, R8 ;  /* 0x0000000805040825 */ /* 0x000fca00078e0208 */
[----:B----4-:R-:W2:Y:S02]  /*0980*/  @P0 LDG.E.64 R14, desc[UR14][R4.64] ;  /* 0x0000000e040e0981 */ /* 0x010ea4000c1e1b00 */
[----:B--2---:R-:W-:-:S07]  /*0990*/  @P0 DADD R14, R16, R14 ;  /* 0x00000000100e0229 */ /* 0x004fce000000000e */
[----:B------:R2:W-:Y:S04]  /*09a0*/  @P0 STG.E.64 desc[UR14][R12.64], R14 ;  /* 0x0000000e0c000986 */ /* 0x0005e8000c101b0e */
[----:B------:R-:W4:Y:S02]  /*09b0*/  @P0 LDG.E.64 R18, desc[UR14][R4.64+-0x8] ;  /* 0xfffff80e04120981 */ /* 0x000f24000c1e1b00 */
[----:B----4-:R-:W-:-:S07]  /*09c0*/  @P0 DADD R18, R14, R18 ;  /* 0x000000000e120229 */ /* 0x010fce0000000012 */
[----:B------:R4:W-:Y:S04]  /*09d0*/  @P0 STG.E.64 desc[UR14][R12.64], R18 ;  /* 0x000000120c000986 */ /* 0x0009e8000c101b0e */
[----:B---3--:R-:W3:Y:S01]  /*09e0*/  @P0 LDG.E.64 R20, desc[UR14][R4.64+-0x10] ;  /* 0xfffff00e04140981 */ /* 0x008ee2000c1e1b00 */
[----:B------:R-:W-:Y:S01]  /*09f0*/  @UP1 UIADD3 UR5, UPT, UPT, UR5, 0x4, URZ ;  /* 0x0000000405051890 */ /* 0x000fe2000fffe0ff */
[----:B---3--:R-:W-:-:S07]  /*0a00*/  @P0 DADD R20, R18, R20 ;  /* 0x0000000012140229 */ /* 0x008fce0000000014 */
[----:B------:R-:W-:Y:S04]  /*0a10*/  @P0 STG.E.64 desc[UR14][R12.64], R20 ;  /* 0x000000140c000986 */ /* 0x000fe8000c101b0e */
[----:B------:R-:W1:Y:S01]  /*0a20*/  @P0 LDG.E.64 R22, desc[UR14][R4.64+-0x18] ;  /* 0xffffe80e04160981 */ /* 0x000e62000c1e1b00 */
[----:B------:R-:W-:-:S06]  /*0a30*/  UIADD3 UR8, UPT, UPT, -UR5, UR13, URZ ;  /* 0x0000000d05087290 */ /* 0x000fcc000fffe1ff */
[----:B------:R-:W-:Y:S01]  /*0a40*/  IMAD.U32 R25, RZ, RZ, UR8 ;  /* 0x00000008ff197e24 */ /* 0x000fe2000f8e00ff */
[----:B-1----:R-:W-:-:S03]  /*0a50*/  @P0 DADD R16, R20, R22 ;  /* 0x0000000014100229 */ /* 0x002fc60000000016 */
[----:B------:R-:W-:-:S04]  /*0a60*/  IMAD.WIDE R22, R25, 0x8, R8 ;  /* 0x0000000819167825 */ /* 0x000fc800078e0208 */
[----:B------:R1:W-:Y:S04]  /*0a70*/  @P0 STG.E.64 desc[UR14][R12.64], R16 ;  /* 0x000000100c000986 */ /* 0x0003e8000c101b0e */
[----:B--2---:R-:W2:Y:S01]  /*0a80*/  LDG.E.64 R14, desc[UR14][R22.64] ;  /* 0x0000000e160e7981 */ /* 0x004ea2000c1e1b00 */
[----:B------:R-:W-:-:S04]  /*0a90*/  ULOP3.LUT UR8, UR12, 0x1, URZ, 0xc0, !UPT ;  /* 0x000000010c087892 */ /* 0x000fc8000f8ec0ff */
[----:B------:R-:W-:-:S06]  /*0aa0*/  UISETP.NE.U32.AND UP0, UPT, UR8, 0x1, UPT ;  /* 0x000000010800788c */ /* 0x000fcc000bf05070 */
[----:B------:R-:W-:Y:S01]  /*0ab0*/  PLOP3.LUT P0, PT, PT, PT, UP0, 0x80, 0x8 ;  /* 0x000000000008781c */ /* 0x000fe20003f0f008 */
[----:B--2---:R-:W-:-:S07]  /*0ac0*/  DADD R4, R14, R16 ;  /* 0x000000000e047229 */ /* 0x004fce0000000010 */
[----:B------:R2:W-:Y:S05]  /*0ad0*/  STG.E.64 desc[UR14][R12.64], R4 ;  /* 0x000000040c007986 */ /* 0x0005ea000c101b0e */
[----:B------:R-:W4:Y:S02]  /*0ae0*/  @P0 LDG.E.64 R14, desc[UR14][R22.64+-0x8] ;  /* 0xfffff80e160e0981 */ /* 0x000f24000c1e1b00 */
[----:B----4-:R-:W-:-:S07]  /*0af0*/  @P0 DADD R18, R4, R14 ;  /* 0x0000000004120229 */ /* 0x010fce000000000e */
[----:B------:R3:W-:Y:S04]  /*0b00*/  @P0 STG.E.64 desc[UR14][R12.64], R18 ;  /* 0x000000120c000986 */ /* 0x0007e8000c101b0e */
[----:B------:R-:W2:Y:S01]  /*0b10*/  @P0 LDG.E.64 R14, desc[UR14][R22.64+-0x10] ;  /* 0xfffff00e160e0981 */ /* 0x000ea2000c1e1b00 */
[----:B------:R-:W-:-:S06]  /*0b20*/  UIADD3 UR8, UPT, UPT, UR13, -UR12, URZ ;  /* 0x8000000c0d087290 */ /* 0x000fcc000fffe0ff */
[----:B-1----:R-:W-:Y:S02]  /*0b30*/  IMAD.U32 R17, RZ, RZ, UR8 ;  /* 0x00000008ff117e24 */ /* 0x002fe4000f8e00ff */
[----:B------:R-:W-:Y:S01]  /*0b40*/  IMAD.MOV.U32 R16, RZ, RZ, 0x1 ;  /* 0x00000001ff107424 */ /* 0x000fe200078e00ff */
[----:B--2---:R-:W-:Y:S01]  /*0b50*/  @P0 DADD R4, R18, R14 ;  /* 0x0000000012040229 */ /* 0x004fe2000000000e */
[----:B------:R-:W-:-:S06]  /*0b60*/  IMAD.WIDE R14, R17, 0x8, R8 ;  /* 0x00000008110e7825 */ /* 0x000fcc00078e0208 */
[----:B------:R1:W-:Y:S04]  /*0b70*/  @P0 STG.E.64 desc[UR14][R12.64], R4 ;  /* 0x000000040c000986 */ /* 0x0003e8000c101b0e */
[----:B------:R-:W2:Y:S01]  /*0b80*/  LDG.E.64 R14, desc[UR14][R14.64] ;  /* 0x0000000e0e0e7981 */ /* 0x000ea2000c1e1b00 */
[----:B0-----:R-:W0:Y:S01]  /*0b90*/  MUFU.RCP64H R17, R7 ;  /* 0x0000000700117308 */ /* 0x001e220000001800 */
[----:B------:R-:W-:Y:S01]  /*0ba0*/  BSSY.RECONVERGENT B1, `(.L_x_50) ;  /* 0x0000012000017945 */ /* 0x000fe20003800200 */
[----:B0-----:R-:W-:-:S08]  /*0bb0*/  DFMA R20, -R6, R16, 1 ;  /* 0x3ff000000614742b */ /* 0x001fd00000000110 */
[----:B------:R-:W-:-:S08]  /*0bc0*/  DFMA R20, R20, R20, R20 ;  /* 0x000000141414722b */ /* 0x000fd00000000014 */
[----:B------:R-:W-:-:S08]  /*0bd0*/  DFMA R20, R16, R20, R16 ;  /* 0x000000141014722b */ /* 0x000fd00000000010 */
[----:B------:R-:W-:-:S08]  /*0be0*/  DFMA R16, -R6, R20, 1 ;  /* 0x3ff000000610742b */ /* 0x000fd00000000114 */
[----:B------:R-:W-:Y:S02]  /*0bf0*/  DFMA R16, R20, R16, R20 ;  /* 0x000000101410722b */ /* 0x000fe40000000014 */
[----:B--2---:R-:W-:-:S08]  /*0c00*/  DFMA R26, R14, 0.5, R4 ;  /* 0x3fe000000e1a782b */ /* 0x004fd00000000004 */
[----:B---3--:R-:W-:Y:S02]  /*0c10*/  DMUL R18, R26, R16 ;  /* 0x000000101a127228 */ /* 0x008fe40000000000 */
[----:B------:R-:W-:-:S06]  /*0c20*/  FSETP.GEU.AND P1, PT, |R27|, 6.5827683646048100446e-37, PT ;  /* 0x036000001b00780b */ /* 0x000fcc0003f2e200 */
[----:B-1----:R-:W-:-:S08]  /*0c30*/  DFMA R4, -R6, R18, R26 ;  /* 0x000000120604722b */ /* 0x002fd0000000011a */
[----:B------:R-:W-:-:S10]  /*0c40*/  DFMA R4, R16, R4, R18 ;  /* 0x000000041004722b */ /* 0x000fd40000000012 */
[----:B------:R-:W-:-:S05]  /*0c50*/  FFMA R2, RZ, R7, R5 ;  /* 0x00000007ff027223 */ /* 0x000fca0000000005 */
[----:B------:R-:W-:-:S13]  /*0c60*/  FSETP.GT.AND P0, PT, |R2|, 1.469367938527859385e-39, PT ;  /* 0x001000000200780b */ /* 0x000fda0003f04200 */
[----:B------:R-:W-:Y:S05]  /*0c70*/  @P0 BRA P1, `(.L_x_51) ;  /* 0x0000000000100947 */ /* 0x000fea0000800000 */
[----:B------:R-:W-:Y:S01]  /*0c80*/  IMAD.MOV.U32 R16, RZ, RZ, R6 ;  /* 0x000000ffff107224 */ /* 0x000fe200078e0006 */
[----:B------:R-:W-:Y:S01]  /*0c90*/  MOV R2, 0xcc0 ;  /* 0x00000cc000027802 */ /* 0x000fe20000000f00 */
[----:B------:R-:W-:-:S07]  /*0ca0*/  IMAD.MOV.U32 R19, RZ, RZ, R7 ;  /* 0x000000ffff137224 */ /* 0x000fce00078e0007 */
[----:B------:R-:W-:Y:S05]  /*0cb0*/  CALL.REL.NOINC `($__internal_1_$__cuda_sm20_div_rn_f64_full) ;  /* 0x0000001c007c7944 */ /* 0x000fea0003c00000 */
.L_x_51:
[----:B------:R-:W-:Y:S05]  /*0cc0*/  BSYNC.RECONVERGENT B1 ;  /* 0x0000000000017941 */ /* 0x000fea0003800200 */
.L_x_50:
[----:B------:R1:W-:Y:S01]  /*0cd0*/  STG.E.64 desc[UR14][R12.64], R4 ;  /* 0x000000040c007986 */ /* 0x0003e2000c101b0e */
[----:B------:R-:W-:-:S04]  /*0ce0*/  UIADD3 UR13, UPT, UPT, UR13, 0x1, URZ ;  /* 0x000000010d0d7890 */ /* 0x000fc8000fffe0ff */
[----:B------:R-:W-:-:S09]  /*0cf0*/  UISETP.GE.AND UP0, UPT, UR13, UR10, UPT ;  /* 0x0000000a0d00728c */ /* 0x000fd2000bf06270 */
[----:B-1----:R-:W-:Y:S05]  /*0d00*/  BRA.U !UP0, `(.L_x_52) ;  /* 0xfffffff5084c7547 */ /* 0x002fea000b83ffff */
[----:B------:R-:W-:Y:S05]  /*0d10*/  EXIT ;  /* 0x000000000000794d */ /* 0x000fea0003800000 */
.L_x_46:
[----:B------:R-:W-:Y:S02]  /*0d20*/  IMAD.U32 R2, RZ, RZ, UR17 ;  /* 0x00000011ff027e24 */ /* 0x000fe4000f8e00ff */
[----:B------:R-:W-:-:S05]  /*0d30*/  IMAD.MOV.U32 R5, RZ, RZ, 0x1 ;  /* 0x00000001ff057424 */ /* 0x000fca00078e00ff */
[----:B------:R-:W-:-:S04]  /*0d40*/  VIADDMNMX R2, R2, R5, UR10, !PT ;  /* 0x0000000a02027e46 */ /* 0x000fc8000f800105 */
[----:B------:R-:W-:-:S13]  /*0d50*/  R2UR UR4, R2 ;  /* 0x00000000020472ca */ /* 0x000fda00000e0000 */
[----:B------:R-:W-:Y:S02]  /*0d60*/  UIADD3 UR5, UPT, UPT, UR4, -UR17, URZ ;  /* 0x8000001104057290 */ /* 0x000fe4000fffe0ff */
[----:B------:R-:W-:Y:S02]  /*0d70*/  UIADD3 UR4, UPT, UPT, -UR4, UR17, URZ ;  /* 0x0000001104047290 */ /* 0x000fe4000fffe1ff */
[----:B------:R-:W-:Y:S02]  /*0d80*/  ULOP3.LUT UR6, UR5, 0x7, URZ, 0xc0, !UPT ;  /* 0x0000000705067892 */ /* 0x000fe4000f8ec0ff */
[----:B------:R-:W-:-:S09]  /*0d90*/  UISETP.GT.U32.AND UP0, UPT, UR4, -0x8, UPT ;  /* 0xfffffff80400788c */ /* 0x000fd2000bf04070 */
[----:B------:R-:W-:Y:S05]  /*0da0*/  BRA.U UP0, `(.L_x_53) ;  /* 0x0000000d008c7547 */ /* 0x000fea000b800000 */
[----:B------:R-:W1:Y:S01]  /*0db0*/  LDCU UR9, c[0x0][0x3a0] ;  /* 0x00007400ff0977ac */ /* 0x000e620008000800 */
[----:B------:R-:W2:Y:S01]  /*0dc0*/  LDCU.64 UR10, c[0x0][0x380] ;  /* 0x00007000ff0a77ac */ /* 0x000ea20008000a00 */
[----:B------:R-:W-:Y:S01]  /*0dd0*/  ULOP3.LUT UR7, UR5, 0xfffffff8, URZ, 0xc0, !UPT ;  /* 0xfffffff805077892 */ /* 0x000fe2000f8ec0ff */
[----:B------:R-:W-:-:S11]  /*0de0*/  UMOV UR4, URZ ;  /* 0x000000ff00047c82 */ /* 0x000fd60008000000 */
.L_x_70:
[----:B-1----:R-:W-:-:S06]  /*0df0*/  UIADD3 UR8, UPT, UPT, UR13, UR9, URZ ;  /* 0x000000090d087290 */ /* 0x002fcc000fffe0ff */
[----:B------:R-:W-:-:S04]  /*0e00*/  IMAD.U32 R15, RZ, RZ, UR8 ;  /* 0x00000008ff0f7e24 */ /* 0x000fc8000f8e00ff */
[----:B------:R-:W-:-:S05]  /*0e10*/  IMAD.WIDE R14, R15, 0x8, R8 ;  /* 0x000000080f0e7825 */ /* 0x000fca00078e0208 */
[----:B---3--:R-:W3:Y:S01]  /*0e20*/  LDG.E.64 R16, desc[UR14][R14.64] ;  /* 0x0000000e0e107981 */ /* 0x008ee2000c1e1b00 */
[----:B------:R-:W-:Y:S01]  /*0e30*/  IMAD.U32 R5, RZ, RZ, UR13 ;  /* 0x0000000dff057e24 */ /* 0x000fe2000f8e00ff */
[----:B------:R-:W-:Y:S02]  /*0e40*/  UIADD3 UR8, UPT, UPT, UR13, -UR9, URZ ;  /* 0x800000090d087290 */ /* 0x000fe4000fffe0ff */
[----:B------:R-:W-:-:S04]  /*0e50*/  IADD3 R2, P0, PT, R3, UR13, RZ ;  /* 0x0000000d03027c10 */ /* 0x000fc8000ff1e0ff */
[----:B------:R-:W-:Y:S01]  /*0e60*/  LEA.HI.X.SX32 R5, R5, R0, 0x1, P0 ;  /* 0x0000000005057211 */ /* 0x000fe200000f0eff */
[----:B------:R-:W-:Y:S01]  /*0e70*/  IMAD.U32 R11, RZ, RZ, UR8 ;  /* 0x00000008ff0b7e24 */ /* 0x000fe2000f8e00ff */
[----:B--2---:R-:W-:-:S03]  /*0e80*/  LEA R12, P0, R2, UR10, 0x3 ;  /* 0x0000000a020c7c11 */ /* 0x004fc6000f8018ff */
[----:B------:R-:W-:Y:S01]  /*0e90*/  IMAD.WIDE R10, R11, 0x8, R8 ;  /* 0x000000080b0a7825 */ /* 0x000fe200078e0208 */
[----:B------:R-:W-:Y:S01]  /*0ea0*/  LEA.HI.X R13, R2, UR11, R5, 0x3, P0 ;  /* 0x0000000b020d7c11 */ /* 0x000fe200080f1c05 */
[----:B0-----:R-:W0:Y:S02]  /*0eb0*/  MUFU.RCP64H R19, R7 ;  /* 0x0000000700137308 */ /* 0x001e240000001800 */
[----:B------:R-:W-:Y:S01]  /*0ec0*/  IMAD.MOV.U32 R18, RZ, RZ, 0x1 ;  /* 0x00000001ff127424 */ /* 0x000fe200078e00ff */
[----:B---3--:R-:W-:-:S07]  /*0ed0*/  DMUL R16, R16, 0.5 ;  /* 0x3fe0000010107828 */ /* 0x008fce0000000000 */
[----:B------:R1:W-:Y:S04]  /*0ee0*/  STG.E.64 desc[UR14][R12.64], R16 ;  /* 0x000000100c007986 */ /* 0x0003e8000c101b0e */
[----:B------:R-:W2:Y:S01]  /*0ef0*/  LDG.E.64 R4, desc[UR14][R10.64] ;  /* 0x0000000e0a047981 */ /* 0x000ea2000c1e1b00 */
[----:B0-----:R-:W-:Y:S01]  /*0f00*/  DFMA R20, -R6, R18, 1 ;  /* 0x3ff000000614742b */ /* 0x001fe20000000112 */
[----:B------:R-:W-:Y:S01]  /*0f10*/  UIADD3 UR4, UPT, UPT, UR4, 0x8, URZ ;  /* 0x0000000804047890 */ /* 0x000fe2000fffe0ff */
[----:B------:R-:W-:Y:S03]  /*0f20*/  BSSY.RECONVERGENT B1, `(.L_x_54) ;  /* 0x0000012000017945 */ /* 0x000fe60003800200 */
[----:B------:R-:W-:-:S03]  /*0f30*/  UISETP.NE.AND UP0, UPT, UR4, UR7, UPT ;  /* 0x000000070400728c */ /* 0x000fc6000bf05270 */
[----:B------:R-:W-:-:S08]  /*0f40*/  DFMA R20, R20, R20, R20 ;  /* 0x000000141414722b */ /* 0x000fd00000000014 */
[----:B------:R-:W-:-:S08]  /*0f50*/  DFMA R20, R18, R20, R18 ;  /* 0x000000141214722b */ /* 0x000fd00000000012 */
[----:B------:R-:W-:-:S08]  /*0f60*/  DFMA R18, -R6, R20, 1 ;  /* 0x3ff000000612742b */ /* 0x000fd00000000114 */
[----:B------:R-:W-:Y:S02]  /*0f70*/  DFMA R18, R20, R18, R20 ;  /* 0x000000121412722b */ /* 0x000fe40000000014 */
[----:B--2---:R-:W-:-:S08]  /*0f80*/  DFMA R26, R4, 0.5, R16 ;  /* 0x3fe00000041a782b */ /* 0x004fd00000000010 */
[----:B------:R-:W-:Y:S02]  /*0f90*/  DMUL R4, R18, R26 ;  /* 0x0000001a12047228 */ /* 0x000fe40000000000 */
        /* <DEDUP_REMOVED lines=10> */
.L_x_55:
[----:B------:R-:W-:Y:S05]  /*1040*/  BSYNC.RECONVERGENT B1 ;  /* 0x0000000000017941 */ /* 0x000fea0003800200 */
.L_x_54:
[----:B------:R0:W-:Y:S04]  /*1050*/  STG.E.64 desc[UR14][R12.64], R4 ;  /* 0x000000040c007986 */ /* 0x0001e8000c101b0e */
[----:B------:R-:W2:Y:S01]  /*1060*/  LDG.E.64 R16, desc[UR14][R14.64+0x8] ;  /* 0x0000080e0e107981 */ /* 0x000ea2000c1e1b00 */
[----:B------:R-:W1:Y:S01]  /*1070*/  MUFU.RCP64H R19, R7 ;  /* 0x0000000700137308 */ /* 0x000e620000001800 */
[----:B------:R-:W-:-:S06]  /*1080*/  IMAD.MOV.U32 R18, RZ, RZ, 0x1 ;  /* 0x00000001ff127424 */ /* 0x000fcc00078e00ff */
[----:B-1----:R-:W-:Y:S02]  /*1090*/  DFMA R20, -R6, R18, 1 ;  /* 0x3ff000000614742b */ /* 0x002fe40000000112 */
[----:B--2---:R-:W-:-:S07]  /*10a0*/  DMUL R16, R16, 0.5 ;  /* 0x3fe0000010107828 */ /* 0x004fce0000000000 */
[----:B------:R1:W-:Y:S04]  /*10b0*/  STG.E.64 desc[UR14][R12.64+0x8], R16 ;  /* 0x000008100c007986 */ /* 0x0003e8000c101b0e */
[----:B------:R-:W2:Y:S01]  /*10c0*/  LDG.E.64 R26, desc[UR14][R10.64+0x8] ;  /* 0x0000080e0a1a7981 */ /* 0x000ea2000c1e1b00 */
[----:B------:R-:W-:Y:S01]  /*10d0*/  DFMA R20, R20, R20, R20 ;  /* 0x000000141414722b */ /* 0x000fe20000000014 */
[----:B------:R-:W-:Y:S07]  /*10e0*/  BSSY.RECONVERGENT B1, `(.L_x_56) ;  /* 0x0000010000017945 */ /* 0x000fee0003800200 */
[----:B------:R-:W-:-:S08]  /*10f0*/  DFMA R20, R18, R20, R18 ;  /* 0x000000141214722b */ /* 0x000fd00000000012 */
[----:B------:R-:W-:-:S08]  /*1100*/  DFMA R18, -R6, R20, 1 ;  /* 0x3ff000000612742b */ /* 0x000fd00000000114 */
[----:B------:R-:W-:Y:S02]  /*1110*/  DFMA R18, R20, R18, R20 ;  /* 0x000000121412722b */ /* 0x000fe40000000014 */
[----:B--2---:R-:W-:-:S08]  /*1120*/  DFMA R26, R26, 0.5, R16 ;  /* 0x3fe000001a1a782b */ /* 0x004fd00000000010 */
[----:B0-----:R-:W-:Y:S02]  /*1130*/  DMUL R4, R18, R26 ;  /* 0x0000001a12047228 */ /* 0x001fe40000000000 */
        /* <DEDUP_REMOVED lines=10> */
.L_x_57:
[----:B------:R-:W-:Y:S05]  /*11e0*/  BSYNC.RECONVERGENT B1 ;  /* 0x0000000000017941 */ /* 0x000fea0003800200 */
.L_x_56:
        /* <DEDUP_REMOVED lines=25> */
.L_x_59:
[----:B------:R-:W-:Y:S05]  /*1380*/  BSYNC.RECONVERGENT B1 ;  /* 0x0000000000017941 */ /* 0x000fea0003800200 */
.L_x_58:
        /* <DEDUP_REMOVED lines=25> */
.L_x_61:
[----:B------:R-:W-:Y:S05]  /*1520*/  BSYNC.RECONVERGENT B1 ;  /* 0x0000000000017941 */ /* 0x000fea0003800200 */
.L_x_60:
        /* <DEDUP_REMOVED lines=25> */
.L_x_63:
[----:B------:R-:W-:Y:S05]  /*16c0*/  BSYNC.RECONVERGENT B1 ;  /* 0x0000000000017941 */ /* 0x000fea0003800200 */
.L_x_62:
        /* <DEDUP_REMOVED lines=22> */
[----:B------:R-:W-:Y:S02]  /*1830*/  MOV R19, R7 ;  /* 0x0000000700137202 */ /* 0x000fe40000000f00 */
[----:B------:R-:W-:-:S07]  /*1840*/  MOV R2, 0x1860 ;  /* 0x0000186000027802 */ /* 0x000fce0000000f00 */
[----:B------:R-:W-:Y:S05]  /*1850*/  CALL.REL.NOINC `($__internal_1_$__cuda_sm20_div_rn_f64_full) ;  /* 0x0000001000947944 */ /* 0x000fea0003c00000 */
.L_x_65:
[----:B------:R-:W-:Y:S05]  /*1860*/  BSYNC.RECONVERGENT B1 ;  /* 0x0000000000017941 */ /* 0x000fea0003800200 */
.L_x_64:
        /* <DEDUP_REMOVED lines=25> */
.L_x_67:
[----:B------:R-:W-:Y:S05]  /*1a00*/  BSYNC.RECONVERGENT B1 ;  /* 0x0000000000017941 */ /* 0x000fea0003800200 */
.L_x_66:
        /* <DEDUP_REMOVED lines=16> */
[----:B------:R-:W-:-:S08]  /*1b10*/  DFMA R14, -R6, R4, R26 ;  /* 0x00000004060e722b */ /* 0x000fd0000000011a */
[----:B------:R-:W-:-:S10]  /*1b20*/  DFMA R4, R18, R14, R4 ;  /* 0x0000000e1204722b */ /* 0x000fd40000000004 */
[----:B------:R-:W-:-:S05]  /*1b30*/  FFMA R2, RZ, R7, R5 ;  /* 0x00000007ff027223 */ /* 0x000fca0000000005 */
[----:B------:R-:W-:-:S13]  /*1b40*/  FSETP.GT.AND P0, PT, |R2|, 1.469367938527859385e-39, PT ;  /* 0x001000000200780b */ /* 0x000fda0003f04200 */
[----:B-1----:R-:W-:Y:S05]  /*1b50*/  @P0 BRA P1, `(.L_x_69) ;  /* 0x0000000000100947 */ /* 0x002fea0000800000 */
[----:B------:R-:W-:Y:S01]  /*1b60*/  IMAD.MOV.U32 R16, RZ, RZ, R6 ;  /* 0x000000ffff107224 */ /* 0x000fe200078e0006 */
[----:B------:R-:W-:Y:S01]  /*1b70*/  MOV R2, 0x1ba0 ;  /* 0x00001ba000027802 */ /* 0x000fe20000000f00 */
[----:B------:R-:W-:-:S07]  /*1b80*/  IMAD.MOV.U32 R19, RZ, RZ, R7 ;  /* 0x000000ffff137224 */ /* 0x000fce00078e0007 */
[----:B------:R-:W-:Y:S05]  /*1b90*/  CALL.REL.NOINC `($__internal_1_$__cuda_sm20_div_rn_f64_full) ;  /* 0x0000000c00c47944 */ /* 0x000fea0003c00000 */
.L_x_69:
[----:B------:R-:W-:Y:S05]  /*1ba0*/  BSYNC.RECONVERGENT B1 ;  /* 0x0000000000017941 */ /* 0x000fea0003800200 */
.L_x_68:
[----:B------:R3:W-:Y:S01]  /*1bb0*/  STG.E.64 desc[UR14][R12.64+0x38], R4 ;  /* 0x000038040c007986 */ /* 0x0007e2000c101b0e */
[----:B------:R-:W-:Y:S01]  /*1bc0*/  UIADD3 UR13, UPT, UPT, UR13, 0x8, URZ ;  /* 0x000000080d0d7890 */ /* 0x000fe2000fffe0ff */
[----:B------:R-:W-:Y:S11]  /*1bd0*/  BRA.U UP0, `(.L_x_70) ;  /* 0xfffffff100847547 */ /* 0x000ff6000b83ffff */
.L_x_53:
[----:B------:R-:W-:-:S13]  /*1be0*/  ISETP.NE.AND P0, PT, RZ, UR6, PT ;  /* 0x00000006ff007c0c */ /* 0x000fda000bf05270 */
[----:B------:R-:W-:Y:S05]  /*1bf0*/  @!P0 EXIT ;  /* 0x000000000000894d */ /* 0x000fea0003800000 */
[----:B------:R-:W-:Y:S02]  /*1c00*/  UISETP.GE.U32.AND UP0, UPT, UR6, 0x4, UPT ;  /* 0x000000040600788c */ /* 0x000fe4000bf06070 */
[----:B------:R-:W-:-:S07]  /*1c10*/  ULOP3.LUT UR7, UR5, 0x3, URZ, 0xc0, !UPT ;  /* 0x0000000305077892 */ /* 0x000fce000f8ec0ff */
[----:B------:R-:W-:Y:S05]  /*1c20*/  BRA.U !UP0, `(.L_x_71) ;  /* 0x0000000508d87547 */ /* 0x000fea000b800000 */
[----:B------:R-:W1:Y:S01]  /*1c30*/  LDCU UR4, c[0x0][0x3a0] ;  /* 0x00007400ff0477ac */ /* 0x000e620008000800 */
[----:B------:R-:W2:Y:S01]  /*1c40*/  LDCU.64 UR8, c[0x0][0x380] ;  /* 0x00007000ff0877ac */ /* 0x000ea20008000a00 */
[----:B-1----:R-:W-:-:S06]  /*1c50*/  UIADD3 UR6, UPT, UPT, UR13, UR4, URZ ;  /* 0x000000040d067290 */ /* 0x002fcc000fffe0ff */
[----:B------:R-:W-:-:S04]  /*1c60*/  IMAD.U32 R15, RZ, RZ, UR6 ;  /* 0x00000006ff0f7e24 */ /* 0x000fc8000f8e00ff */
[----:B------:R-:W-:-:S05]  /*1c70*/  IMAD.WIDE R14, R15, 0x8, R8 ;  /* 0x000000080f0e7825 */ /* 0x000fca00078e0208 */
[----:B------:R-:W4:Y:S01]  /*1c80*/  LDG.E.64 R16, desc[UR14][R14.64] ;  /* 0x0000000e0e107981 */ /* 0x000f22000c1e1b00 */
[----:B---3--:R-:W-:Y:S01]  /*1c90*/  IMAD.U32 R5, RZ, RZ, UR13 ;  /* 0x0000000dff057e24 */ /* 0x008fe2000f8e00ff */
[----:B------:R-:W-:Y:S01]  /*1ca0*/  IADD3 R2, P0, PT, R3, UR13, RZ ;  /* 0x0000000d03027c10 */ /* 0x000fe2000ff1e0ff */
[----:B------:R-:W-:-:S03]  /*1cb0*/  UIADD3 UR4, UPT, UPT, UR13, -UR4, URZ ;  /* 0x800000040d047290 */ /* 0x000fc6000fffe0ff */
[----:B------:R-:W-:Y:S02]  /*1cc0*/  LEA.HI.X.SX32 R5, R5, R0, 0x1, P0 ;  /* 0x0000000005057211 */ /* 0x000fe400000f0eff */
[----:B--2---:R-:W-:Y:S01]  /*1cd0*/  LEA R10, P0, R2, UR8, 0x3 ;  /* 0x00000008020a7c11 */ /* 0x004fe2000f8018ff */
[----:B------:R-:W-:-:S03]  /*1ce0*/  IMAD.U32 R13, RZ, RZ, UR4 ;  /* 0x00000004ff0d7e24 */ /* 0x000fc6000f8e00ff */
[----:B------:R-:W-:Y:S01]  /*1cf0*/  LEA.HI.X R11, R2, UR9, R5, 0x3, P0 ;  /* 0x00000009020b7c11 */ /* 0x000fe200080f1c05 */
[----:B------:R-:W-:Y:S01]  /*1d00*/  IMAD.WIDE R12, R13, 0x8, R8 ;  /* 0x000000080d0c7825 */ /* 0x000fe200078e0208 */
[----:B0-----:R-:W0:Y:S03]  /*1d10*/  MUFU.RCP64H R19, R7 ;  /* 0x0000000700137308 */ /* 0x001e260000001800 */
[----:B------:R-:W-:Y:S01]  /*1d20*/  IMAD.MOV.U32 R18, RZ, RZ, 0x1 ;  /* 0x00000001ff127424 */ /* 0x000fe200078e00ff */
[----:B----4-:R-:W-:-:S07]  /*1d30*/  DMUL R16, R16, 0.5 ;  /* 0x3fe0000010107828 */ /* 0x010fce0000000000 */
[----:B------:R1:W-:Y:S04]  /*1d40*/  STG.E.64 desc[UR14][R10.64], R16 ;  /* 0x000000100a007986 */ /* 0x0003e8000c101b0e */
[----:B------:R-:W2:Y:S01]  /*1d50*/  LDG.E.64 R4, desc[UR14][R12.64] ;  /* 0x0000000e0c047981 */ /* 0x000ea2000c1e1b00 */
[----:B0-----:R-:W-:Y:S01]  /*1d60*/  DFMA R20, -R6, R18, 1 ;  /* 0x3ff000000614742b */ /* 0x001fe20000000112 */
[----:B------:R-:W-:Y:S07]  /*1d70*/  BSSY.RECONVERGENT B1, `(.L_x_72) ;  /* 0x0000011000017945 */ /* 0x000fee0003800200 */
        /* <DEDUP_REMOVED lines=16> */
.L_x_73:
[----:B------:R-:W-:Y:S05]  /*1e80*/  BSYNC.RECONVERGENT B1 ;  /* 0x0000000000017941 */ /* 0x000fea0003800200 */
.L_x_72:
        /* <DEDUP_REMOVED lines=25> */
.L_x_75:
[----:B------:R-:W-:Y:S05]  /*2020*/  BSYNC.RECONVERGENT B1 ;  /* 0x0000000000017941 */ /* 0x000fea0003800200 */
.L_x_74:
        /* <DEDUP_REMOVED lines=25> */
.L_x_77:
[----:B------:R-:W-:Y:S05]  /*21c0*/  BSYNC.RECONVERGENT B1 ;  /* 0x0000000000017941 */ /* 0x000fea0003800200 */
.L_x_76:
        /* <DEDUP_REMOVED lines=25> */
.L_x_79:
[----:B------:R-:W-:Y:S05]  /*2360*/  BSYNC.RECONVERGENT B1 ;  /* 0x0000000000017941 */ /* 0x000fea0003800200 */
.L_x_78:
[----:B------:R1:W-:Y:S01]  /*2370*/  STG.E.64 desc[UR14][R10.64+0x18], R4 ;  /* 0x000018040a007986 */ /* 0x0003e2000c101b0e */
[----:B------:R-:W-:-:S12]  /*2380*/  UIADD3 UR13, UPT, UPT, UR13, 0x4, URZ ;  /* 0x000000040d0d7890 */ /* 0x000fd8000fffe0ff */
.L_x_71:
[----:B------:R-:W-:-:S13]  /*2390*/  ISETP.NE.AND P0, PT, RZ, UR7, PT ;  /* 0x00000007ff007c0c */ /* 0x000fda000bf05270 */
[----:B------:R-:W-:Y:S05]  /*23a0*/  @!P0 EXIT ;  /* 0x000000000000894d */ /* 0x000fea0003800000 */
[----:B------:R-:W-:-:S09]  /*23b0*/  UISETP.NE.AND UP0, UPT, UR7, 0x1, UPT ;  /* 0x000000010700788c */ /* 0x000fd2000bf05270 */
[----:B------:R-:W-:Y:S05]  /*23c0*/  BRA.U !UP0, `(.L_x_80) ;  /* 0x0000000508087547 */ /* 0x000fea000b800000 */
[----:B------:R-:W2:Y:S02]  /*23d0*/  LDCU UR4, c[0x0][0x3a0] ;  /* 0x00007400ff0477ac */ /* 0x000ea40008000800 */
[----:B--2---:R-:W-:-:S06]  /*23e0*/  UIADD3 UR6, UPT, UPT, UR13, UR4, URZ ;  /* 0x000000040d067290 */ /* 0x004fcc000fffe0ff */
[----:B-1----:R-:W-:-:S04]  /*23f0*/  IMAD.U32 R11, RZ, RZ, UR6 ;  /* 0x00000006ff0b7e24 */ /* 0x002fc8000f8e00ff */
[----:B------:R-:W-:Y:S01]  /*2400*/  IMAD.WIDE R10, R11, 0x8, R8 ;  /* 0x000000080b0a7825 */ /* 0x000fe200078e0208 */
[----:B------:R-:W1:Y:S04]  /*2410*/  LDCU.64 UR6, c[0x0][0x380] ;  /* 0x00007000ff0677ac */ /* 0x000e680008000a00 */
[----:B------:R-:W2:Y:S01]  /*2420*/  LDG.E.64 R16, desc[UR14][R10.64] ;  /* 0x0000000e0a107981 */ /* 0x000ea2000c1e1b00 */
[----:B------:R-:W-:Y:S01]  /*2430*/  IADD3 R2, P0, PT, R3, UR13, RZ ;  /* 0x0000000d03027c10 */ /* 0x000fe2000ff1e0ff */
[----:B------:R-:W-:Y:S02]  /*2440*/  UIADD3 UR4, UPT, UPT, UR13, -UR4, URZ ;  /* 0x800000040d047290 */ /* 0x000fe4000fffe0ff */
[----:B---3--:R-:W-:-:S04]  /*2450*/  MOV R5, UR13 ;  /* 0x0000000d00057c02 */ /* 0x008fc80008000f00 */
[----:B------:R-:W-:Y:S01]  /*2460*/  LEA.HI.X.SX32 R5, R5, R0, 0x1, P0 ;  /* 0x0000000005057211 */ /* 0x000fe200000f0eff */
[----:B------:R-:W-:-:S04]  /*2470*/  IMAD.U32 R15, RZ, RZ, UR4 ;  /* 0x00000004ff0f7e24 */ /* 0x000fc8000f8e00ff */
[----:B------:R-:W-:Y:S01]  /*2480*/  IMAD.WIDE R14, R15, 0x8, R8 ;  /* 0x000000080f0e7825 */ /* 0x000fe200078e0208 */
[----:B-1----:R-:W-:-:S04]  /*2490*/  LEA R12, P0, R2, UR6, 0x3 ;  /* 0x00000006020c7c11 */ /* 0x002fc8000f8018ff */
[----:B------:R-:W-:Y:S01]  /*24a0*/  LEA.HI.X R13, R2, UR7, R5, 0x3, P0 ;  /* 0x00000007020d7c11 */ /* 0x000fe200080f1c05 */
[----:B0-----:R-:W0:Y:S01]  /*24b0*/  MUFU.RCP64H R19, R7 ;  /* 0x0000000700137308 */ /* 0x001e220000001800 */
[----:B------:R-:W-:Y:S01]  /*24c0*/  IMAD.MOV.U32 R18, RZ, RZ, 0x1 ;  /* 0x00000001ff127424 */ /* 0x000fe200078e00ff */
[----:B--2---:R-:W-:-:S07]  /*24d0*/  DMUL R16, R16, 0.5 ;  /* 0x3fe0000010107828 */ /* 0x004fce0000000000 */
        /* <DEDUP_REMOVED lines=20> */
.L_x_82:
[----:B------:R-:W-:Y:S05]  /*2620*/  BSYNC.RECONVERGENT B1 ;  /* 0x0000000000017941 */ /* 0x000fea0003800200 */
.L_x_81:
        /* <DEDUP_REMOVED lines=25> */
.L_x_84:
[----:B------:R-:W-:Y:S05]  /*27c0*/  BSYNC.RECONVERGENT B1 ;  /* 0x0000000000017941 */ /* 0x000fea0003800200 */
.L_x_83:
[----:B------:R2:W-:Y:S01]  /*27d0*/  STG.E.64 desc[UR14][R12.64+0x8], R4 ;  /* 0x000008040c007986 */ /* 0x0005e2000c101b0e */
[----:B------:R-:W-:-:S12]  /*27e0*/  UIADD3 UR13, UPT, UPT, UR13, 0x2, URZ ;  /* 0x000000020d0d7890 */ /* 0x000fd8000fffe0ff */
.L_x_80:
[----:B------:R-:W-:-:S04]  /*27f0*/  ULOP3.LUT UR4, UR5, 0x1, URZ, 0xc0, !UPT ;  /* 0x0000000105047892 */ /* 0x000fc8000f8ec0ff */
[----:B------:R-:W-:-:S06]  /*2800*/  UISETP.NE.U32.AND UP0, UPT, UR4, 0x1, UPT ;  /* 0x000000010400788c */ /* 0x000fcc000bf05070 */
[----:B------:R-:W-:-:S13]  /*2810*/  PLOP3.LUT P0, PT, PT, PT, UP0, 0x80, 0x8 ;  /* 0x000000000008781c */ /* 0x000fda0003f0f008 */
[----:B------:R-:W-:Y:S05]  /*2820*/  @P0 EXIT ;  /* 0x000000000000094d */ /* 0x000fea0003800000 */
[----:B------:R-:W4:Y:S01]  /*2830*/  LDCU UR4, c[0x0][0x3a0] ;  /* 0x00007400ff0477ac */ /* 0x000f220008000800 */
[----:B------:R-:W5:Y:S01]  /*2840*/  LDCU.64 UR6, c[0x0][0x380] ;  /* 0x00007000ff0677ac */ /* 0x000f620008000a00 */
[----:B----4-:R-:W-:-:S06]  /*2850*/  UIADD3 UR5, UPT, UPT, UR13, UR4, URZ ;  /* 0x000000040d057290 */ /* 0x010fcc000fffe0ff */
[----:B-123--:R-:W-:-:S04]  /*2860*/  IMAD.U32 R5, RZ, RZ, UR5 ;  /* 0x00000005ff057e24 */ /* 0x00efc8000f8e00ff */
[----:B------:R-:W-:-:S06]  /*2870*/  IMAD.WIDE R4, R5, 0x8, R8 ;  /* 0x0000000805047825 */ /* 0x000fcc00078e0208 */
[----:B------:R-:W2:Y:S01]  /*2880*/  LDG.E.64 R4, desc[UR14][R4.64] ;  /* 0x0000000e04047981 */ /* 0x000ea2000c1e1b00 */
[----:B------:R-:W-:Y:S01]  /*2890*/  IADD3 R11, P0, PT, R3, UR13, RZ ;  /* 0x0000000d030b7c10 */ /* 0x000fe2000ff1e0ff */
[----:B------:R-:W-:Y:S01]  /*28a0*/  IMAD.U32 R3, RZ, RZ, UR13 ;  /* 0x0000000dff037e24 */ /* 0x000fe2000f8e00ff */
[----:B------:R-:W-:-:S04]  /*28b0*/  UIADD3 UR4, UPT, UPT, UR13, -UR4, URZ ;  /* 0x800000040d047290 */ /* 0x000fc8000fffe0ff */
[----:B------:R-:W-:Y:S02]  /*28c0*/  LEA.HI.X.SX32 R0, R3, R0, 0x1, P0 ;  /* 0x0000000003007211 */ /* 0x000fe400000f0eff */
[----:B-----5:R-:W-:Y:S01]  /*28d0*/  LEA R10, P0, R11, UR6, 0x3 ;  /* 0x000000060b0a7c11 */ /* 0x020fe2000f8018ff */
[----:B------:R-:W-:-:S03]  /*28e0*/  IMAD.U32 R13, RZ, RZ, UR4 ;  /* 0x00000004ff0d7e24 */ /* 0x000fc6000f8e00ff */
[----:B------:R-:W-:Y:S01]  /*28f0*/  LEA.HI.X R11, R11, UR7, R0, 0x3, P0 ;  /* 0x000000070b0b7c11 */ /* 0x000fe200080f1c00 */
[----:B------:R-:W-:Y:S01]  /*2900*/  IMAD.WIDE R8, R13, 0x8, R8 ;  /* 0x000000080d087825 */ /* 0x000fe200078e0208 */
[----:B--2---:R-:W-:-:S07]  /*2910*/  DMUL R2, R4, 0.5 ;  /* 0x3fe0000004027828 */ /* 0x004fce0000000000 */
[----:B------:R1:W-:Y:S04]  /*2920*/  STG.E.64 desc[UR14][R10.64], R2 ;  /* 0x000000020a007986 */ /* 0x0003e8000c101b0e */
[----:B------:R-:W2:Y:S01]  /*2930*/  LDG.E.64 R8, desc[UR14][R8.64] ;  /* 0x0000000e08087981 */ /* 0x000ea2000c1e1b00 */
[----:B0-----:R-:W0:Y:S01]  /*2940*/  MUFU.RCP64H R5, R7 ;  /* 0x0000000700057308 */ /* 0x001e220000001800 */
[----:B------:R-:W-:Y:S01]  /*2950*/  IMAD.MOV.U32 R4, RZ, RZ, 0x1 ;  /* 0x00000001ff047424 */ /* 0x000fe200078e00ff */
[----:B------:R-:W-:Y:S05]  /*2960*/  BSSY.RECONVERGENT B1, `(.L_x_85) ;  /* 0x0000012000017945 */ /* 0x000fea0003800200 */
[----:B0-----:R-:W-:-:S08]  /*2970*/  DFMA R12, -R6, R4, 1 ;  /* 0x3ff00000060c742b */ /* 0x001fd00000000104 */
        /* <DEDUP_REMOVED lines=16> */
.L_x_86:
[----:B------:R-:W-:Y:S05]  /*2a80*/  BSYNC.RECONVERGENT B1 ;  /* 0x0000000000017941 */ /* 0x000fea0003800200 */
.L_x_85:
[----:B------:R-:W-:Y:S01]  /*2a90*/  STG.E.64 desc[UR14][R10.64], R4 ;  /* 0x000000040a007986 */ /* 0x000fe2000c101b0e */
[----:B------:R-:W-:Y:S05]  /*2aa0*/  EXIT ;  /* 0x000000000000794d */ /* 0x000fea0003800000 */
        .weak           $__internal_1_$__cuda_sm20_div_rn_f64_full
        .type           $__internal_1_$__cuda_sm20_div_rn_f64_full,@function
        .size           $__internal_1_$__cuda_sm20_div_rn_f64_full,(.L_x_105 - $__internal_1_$__cuda_sm20_div_rn_f64_full)
$__internal_1_$__cuda_sm20_div_rn_f64_full:
[----:B------:R-:W-:Y:S01]  /*2ab0*/  FSETP.GEU.AND P2, PT, |R27|, 1.469367938527859385e-39, PT ;  /* 0x001000001b00780b */ /* 0x000fe20003f4e200 */
[----:B------:R-:W-:Y:S01]  /*2ac0*/  IMAD.MOV.U32 R18, RZ, RZ, R16 ;  /* 0x000000ffff127224 */ /* 0x000fe200078e0010 */
[C---:B------:R-:W-:Y:S01]  /*2ad0*/  FSETP.GEU.AND P0, PT, |R19|.reuse, 1.469367938527859385e-39, PT ;  /* 0x001000001300780b */ /* 0x040fe20003f0e200 */
[----:B------:R-:W-:Y:S01]  /*2ae0*/  IMAD.MOV.U32 R22, RZ, RZ, 0x1 ;  /* 0x00000001ff167424 */ /* 0x000fe200078e00ff */
[----:B------:R-:W-:Y:S01]  /*2af0*/  LOP3.LUT R17, R19, 0x800fffff, RZ, 0xc0, !PT ;  /* 0x800fffff13117812 */ /* 0x000fe200078ec0ff */
[----:B------:R-:W-:Y:S01]  /*2b00*/  BSSY.RECONVERGENT B0, `(.L_x_87) ;  /* 0x0000059000007945 */ /* 0x000fe20003800200 */
[----:B------:R-:W-:Y:S02]  /*2b10*/  LOP3.LUT R20, R27, 0x7ff00000, RZ, 0xc0, !PT ;  /* 0x7ff000001b147812 */ /* 0x000fe400078ec0ff */
[----:B------:R-:W-:Y:S02]  /*2b20*/  LOP3.LUT R17, R17, 0x3ff00000, RZ, 0xfc, !PT ;  /* 0x3ff0000011117812 */ /* 0x000fe400078efcff */
[----:B------:R-:W-:-:S02]  /*2b30*/  LOP3.LUT R5, R19, 0x7ff00000, RZ, 0xc0, !PT ;  /* 0x7ff0000013057812 */ /* 0x000fc400078ec0ff */
[----:B------:R-:W-:Y:S01]  /*2b40*/  LOP3.LUT R4, R27, 0x7ff00000, RZ, 0xc0, !PT ;  /* 0x7ff000001b047812 */ /* 0x000fe200078ec0ff */
[----:B------:R-:W-:Y:S01]  /*2b50*/  @!P2 IMAD.MOV.U32 R24, RZ, RZ, RZ ;  /* 0x000000ffff18a224 */ /* 0x000fe200078e00ff */
[----:B------:R-:W-:Y:S01]  /*2b60*/  @!P2 LOP3.LUT R21, R19, 0x7ff00000, RZ, 0xc0, !PT ;  /* 0x7ff000001315a812 */ /* 0x000fe200078ec0ff */
[----:B------:R-:W-:Y:S01]  /*2b70*/  @!P0 DMUL R16, R18, 8.98846567431157953865e+307 ;  /* 0x7fe0000012108828 */ /* 0x000fe20000000000 */
[----:B------:R-:W-:Y:S02]  /*2b80*/  ISETP.GE.U32.AND P1, PT, R4, R5, PT ;  /* 0x000000050400720c */ /* 0x000fe40003f26070 */
[----:B------:R-:W-:Y:S01]  /*2b90*/  @!P2 ISETP.GE.U32.AND P3, PT, R20, R21, PT ;  /* 0x000000151400a20c */ /* 0x000fe20003f66070 */
[----:B------:R-:W-:Y:S02]  /*2ba0*/  IMAD.MOV.U32 R21, RZ, RZ, 0x1ca00000 ;  /* 0x1ca00000ff157424 */ /* 0x000fe400078e00ff */
[----:B------:R-:W0:Y:S03]  /*2bb0*/  MUFU.RCP64H R23, R17 ;  /* 0x0000001100177308 */ /* 0x000e260000001800 */
[----:B------:R-:W-:-:S02]  /*2bc0*/  @!P2 SEL R20, R21, 0x63400000, !P3 ;  /* 0x634000001514a807 */ /* 0x000fc40005800000 */
[----:B------:R-:W-:Y:S02]  /*2bd0*/  SEL R21, R21, 0x63400000, !P1 ;  /* 0x6340000015157807 */ /* 0x000fe40004800000 */
[--C-:B------:R-:W-:Y:S02]  /*2be0*/  @!P2 LOP3.LUT R20, R20, 0x80000000, R27.reuse, 0xf8, !PT ;  /* 0x800000001414a812 */ /* 0x100fe400078ef81b */
[----:B------:R-:W-:Y:S02]  /*2bf0*/  LOP3.LUT R21, R21, 0x800fffff, R27, 0xf8, !PT ;  /* 0x800fffff15157812 */ /* 0x000fe400078ef81b */
[----:B------:R-:W-:Y:S01]  /*2c00*/  @!P2 LOP3.LUT R25, R20, 0x100000, RZ, 0xfc, !PT ;  /* 0x001000001419a812 */ /* 0x000fe200078efcff */
[----:B------:R-:W-:Y:S01]  /*2c10*/  IMAD.MOV.U32 R20, RZ, RZ, R26 ;  /* 0x000000ffff147224 */ /* 0x000fe200078e001a */
[----:B------:R-:W-:-:S05]  /*2c20*/  @!P0 LOP3.LUT R5, R17, 0x7ff00000, RZ, 0xc0, !PT ;  /* 0x7ff0000011058812 */ /* 0x000fca00078ec0ff */
[----:B------:R-:W-:Y:S02]  /*2c30*/  @!P2 DFMA R20, R20, 2, -R24 ;  /* 0x400000001414a82b */ /* 0x000fe40000000818 */
[----:B0-----:R-:W-:-:S08]  /*2c40*/  DFMA R24, R22, -R16, 1 ;  /* 0x3ff000001618742b */ /* 0x001fd00000000810 */
[----:B------:R-:W-:Y:S01]  /*2c50*/  DFMA R24, R24, R24, R24 ;  /* 0x000000181818722b */ /* 0x000fe20000000018 */
[----:B------:R-:W-:-:S07]  /*2c60*/  @!P2 LOP3.LUT R4, R21, 0x7ff00000, RZ, 0xc0, !PT ;  /* 0x7ff000001504a812 */ /* 0x000fce00078ec0ff */
[----:B------:R-:W-:-:S08]  /*2c70*/  DFMA R22, R22, R24, R22 ;  /* 0x000000181616722b */ /* 0x000fd00000000016 */
[----:B------:R-:W-:-:S08]  /*2c80*/  DFMA R28, R22, -R16, 1 ;  /* 0x3ff00000161c742b */ /* 0x000fd00000000810 */
[----:B------:R-:W-:-:S08]  /*2c90*/  DFMA R28, R22, R28, R22 ;  /* 0x0000001c161c722b */ /* 0x000fd00000000016 */
[----:B------:R-:W-:-:S08]  /*2ca0*/  DMUL R24, R28, R20 ;  /* 0x000000141c187228 */ /* 0x000fd00000000000 */
[----:B------:R-:W-:-:S08]  /*2cb0*/  DFMA R22, R24, -R16, R20 ;  /* 0x800000101816722b */ /* 0x000fd00000000014 */
[----:B------:R-:W-:Y:S01]  /*2cc0*/  DFMA R22, R28, R22, R24 ;  /* 0x000000161c16722b */ /* 0x000fe20000000018 */
[----:B------:R-:W-:-:S05]  /*2cd0*/  VIADD R24, R4, 0xffffffff ;  /* 0xffffffff04187836 */ /* 0x000fca0000000000 */
[----:B------:R-:W-:Y:S01]  /*2ce0*/  ISETP.GT.U32.AND P0, PT, R24, 0x7feffffe, PT ;  /* 0x7feffffe1800780c */ /* 0x000fe20003f04070 */
[----:B------:R-:W-:-:S05]  /*2cf0*/  VIADD R24, R5, 0xffffffff ;  /* 0xffffffff05187836 */ /* 0x000fca0000000000 */
[----:B------:R-:W-:-:S13]  /*2d00*/  ISETP.GT.U32.OR P0, PT, R24, 0x7feffffe, P0 ;  /* 0x7feffffe1800780c */ /* 0x000fda0000704470 */
[----:B------:R-:W-:Y:S05]  /*2d10*/  @P0 BRA `(.L_x_88) ;  /* 0x00000000007c0947 */ /* 0x000fea0003800000 */
[----:B------:R-:W-:Y:S01]  /*2d20*/  LOP3.LUT R5, R27, 0x7ff00000, RZ, 0xc0, !PT ;  /* 0x7ff000001b057812 */ /* 0x000fe200078ec0ff */
[----:B------:R-:W-:Y:S01]  /*2d30*/  IMAD.MOV.U32 R4, RZ, RZ, 0x1ca00000 ;  /* 0x1ca00000ff047424 */ /* 0x000fe200078e00ff */
[----:B------:R-:W-:Y:S01]  /*2d40*/  LOP3.LUT R24, R19, 0x7ff00000, RZ, 0xc0, !PT ;  /* 0x7ff0000013187812 */ /* 0x000fe200078ec0ff */
[----:B------:R-:W-:-:S03]  /*2d50*/  IMAD.MOV.U32 R26, RZ, RZ, RZ ;  /* 0x000000ffff1a7224 */ /* 0x000fc600078e00ff */
[CC--:B------:R-:W-:Y:S02]  /*2d60*/  VIADDMNMX R25, R5.reuse, -R24.reuse, 0xb9600000, !PT ;  /* 0xb960000005197446 */ /* 0x0c0fe40007800918 */
[----:B------:R-:W-:Y:S02]  /*2d70*/  ISETP.GE.U32.AND P0, PT, R5, R24, PT ;  /* 0x000000180500720c */ /* 0x000fe40003f06070 */
        /* <DEDUP_REMOVED lines=13> */
[----:B------:R-:W-:Y:S01]  /*2e50*/  IMAD.MOV R17, RZ, RZ, -R4 ;  /* 0x000000ffff117224 */ /* 0x000fe200078e0a04 */
[----:B------:R-:W-:Y:S01]  /*2e60*/  IADD3 R4, PT, PT, -R4, -0x43300000, RZ ;  /* 0xbcd0000004047810 */ /* 0x000fe20007ffe1ff */
[----:B------:R-:W-:-:S06]  /*2e70*/  IMAD.MOV.U32 R16, RZ, RZ, RZ ;  /* 0x000000ffff107224 */ /* 0x000fcc00078e00ff */
[----:B------:R-:W-:Y:S02]  /*2e80*/  DFMA R16, R24, -R16, R22 ;  /* 0x800000101810722b */ /* 0x000fe40000000016 */
[----:B------:R-:W-:-:S08]  /*2e90*/  DMUL.RP R22, R22, R26 ;  /* 0x0000001a16167228 */ /* 0x000fd00000008000 */
[----:B------:R-:W-:Y:S02]  /*2ea0*/  FSETP.NEU.AND P0, PT, |R17|, R4, PT ;  /* 0x000000041100720b */ /* 0x000fe40003f0d200 */
[----:B------:R-:W-:Y:S02]  /*2eb0*/  LOP3.LUT R18, R23, R18, RZ, 0x3c, !PT ;  /* 0x0000001217127212 */ /* 0x000fe400078e3cff */
[----:B------:R-:W-:Y:S02]  /*2ec0*/  FSEL R4, R22, R24, !P0 ;  /* 0x0000001816047208 */ /* 0x000fe40004000000 */
[----:B------:R-:W-:-:S03]  /*2ed0*/  FSEL R5, R18, R25, !P0 ;  /* 0x0000001912057208 */ /* 0x000fc60004000000 */
[----:B------:R-:W-:Y:S02]  /*2ee0*/  IMAD.MOV.U32 R24, RZ, RZ, R4 ;  /* 0x000000ffff187224 */ /* 0x000fe400078e0004 */
[----:B------:R-:W-:Y:S01]  /*2ef0*/  IMAD.MOV.U32 R25, RZ, RZ, R5 ;  /* 0x000000ffff197224 */ /* 0x000fe200078e0005 */
[----:B------:R-:W-:Y:S06]  /*2f00*/  BRA `(.L_x_89) ;  /* 0x0000000000607947 */ /* 0x000fec0003800000 */
.L_x_88:
        /* <DEDUP_REMOVED lines=12> */
[----:B------:R-:W-:Y:S02]  /*2fd0*/  @!P0 IMAD.MOV.U32 R24, RZ, RZ, RZ ;  /* 0x000000ffff188224 */ /* 0x000fe400078e00ff */
[----:B------:R-:W-:Y:S02]  /*2fe0*/  @!P0 IMAD.MOV.U32 R25, RZ, RZ, R19 ;  /* 0x000000ffff198224 */ /* 0x000fe400078e0013 */
[----:B------:R-:W-:Y:S02]  /*2ff0*/  @P0 IMAD.MOV.U32 R24, RZ, RZ, RZ ;  /* 0x000000ffff180224 */ /* 0x000fe400078e00ff */
[----:B------:R-:W-:Y:S01]  /*3000*/  @P0 IMAD.MOV.U32 R25, RZ, RZ, R4 ;  /* 0x000000ffff190224 */ /* 0x000fe200078e0004 */
[----:B------:R-:W-:Y:S06]  /*3010*/  BRA `(.L_x_89) ;  /* 0x00000000001c7947 */ /* 0x000fec0003800000 */
.L_x_91:
[----:B------:R-:W-:Y:S01]  /*3020*/  LOP3.LUT R5, R19, 0x80000, RZ, 0xfc, !PT ;  /* 0x0008000013057812 */ /* 0x000fe200078efcff */
[----:B------:R-:W-:-:S04]  /*3030*/  IMAD.MOV.U32 R24, RZ, RZ, R18 ;  /* 0x000000ffff187224 */ /* 0x000fc800078e0012 */
[----:B------:R-:W-:Y:S01]  /*3040*/  IMAD.MOV.U32 R25, RZ, RZ, R5 ;  /* 0x000000ffff197224 */ /* 0x000fe200078e0005 */
[----:B------:R-:W-:Y:S06]  /*3050*/  BRA `(.L_x_89) ;  /* 0x00000000000c7947 */ /* 0x000fec0003800000 */
.L_x_90:
[----:B------:R-:W-:Y:S01]  /*3060*/  LOP3.LUT R5, R27, 0x80000, RZ, 0xfc, !PT ;  /* 0x000800001b057812 */ /* 0x000fe200078efcff */
[----:B------:R-:W-:-:S04]  /*3070*/  IMAD.MOV.U32 R24, RZ, RZ, R26 ;  /* 0x000000ffff187224 */ /* 0x000fc800078e001a */
[----:B------:R-:W-:-:S07]  /*3080*/  IMAD.MOV.U32 R25, RZ, RZ, R5 ;  /* 0x000000ffff197224 */ /* 0x000fce00078e0005 */
.L_x_89:
[----:B------:R-:W-:Y:S05]  /*3090*/  BSYNC.RECONVERGENT B0 ;  /* 0x0000000000007941 */ /* 0x000fea0003800200 */
.L_x_87:
[----:B------:R-:W-:Y:S02]  /*30a0*/  IMAD.MOV.U32 R16, RZ, RZ, R2 ;  /* 0x000000ffff107224 */ /* 0x000fe400078e0002 */
[----:B------:R-:W-:Y:S02]  /*30b0*/  IMAD.MOV.U32 R17, RZ, RZ, 0x0 ;  /* 0x00000000ff117424 */ /* 0x000fe400078e00ff */
[----:B------:R-:W-:Y:S02]  /*30c0*/  IMAD.MOV.U32 R4, RZ, RZ, R24 ;  /* 0x000000ffff047224 */ /* 0x000fe400078e0018 */
[----:B------:R-:W-:Y:S01]  /*30d0*/  IMAD.MOV.U32 R5, RZ, RZ, R25 ;  /* 0x000000ffff057224 */ /* 0x000fe200078e0019 */
[----:B------:R-:W-:Y:S06]  /*30e0*/  RET.REL.NODEC R16 `(_Z4calwPdS_iiiii) ;  /* 0xffffffcc10c47950 */ /* 0x000fec0003c3ffff */
.L_x_92:
        /* <DEDUP_REMOVED lines=9> */
.L_x_105:


//--------------------- .text._Z11calx_kernelPdS_S_iiii --------------------------
	.section	.text._Z11calx_kernelPdS_S_iiii,"ax",@progbits
	.align	128
        .global         _Z11calx_kernelPdS_S_iiii
        .type           _Z11calx_kernelPdS_S_iiii,@function
        .size           _Z11calx_kernelPdS_S_iiii,(.L_x_108 - _Z11calx_kernelPdS_S_iiii)
        .other          _Z11calx_kernelPdS_S_iiii,@"STO_CUDA_ENTRY STV_DEFAULT"
_Z11calx_kernelPdS_S_iiii:
.text._Z11calx_kernelPdS_S_iiii:
        /* <DEDUP_REMOVED lines=11> */
[----:B------:R-:W0:Y:S01]  /*00b0*/  LDC.64 R6, c[0x0][0x3a0] ;  /* 0x0000e800ff067b82 */ /* 0x000e220000000a00 */
[----:B------:R-:W1:Y:S01]  /*00c0*/  LDCU.64 UR4, c[0x0][0x388] ;  /* 0x00007100ff0477ac */ /* 0x000e620008000a00 */
[----:B------:R-:W-:Y:S01]  /*00d0*/  IMAD R0, R0, R9, RZ ;  /* 0x0000000900007224 */ /* 0x000fe200078e02ff */
[----:B------:R-:W2:Y:S04]  /*00e0*/  LDCU.64 UR6, c[0x0][0x358] ;  /* 0x00006b00ff0677ac */ /* 0x000ea80008000a00 */
[----:B------:R-:W-:Y:S01]  /*00f0*/  SHF.R.S32.HI R3, RZ, 0x1f, R0 ;  /* 0x0000001fff037819 */ /* 0x000fe20000011400 */
[----:B------:R-:W3:Y:S01]  /*0100*/  LDC.64 R12, c[0x0][0x390] ;  /* 0x0000e400ff0c7b82 */ /* 0x000ee20000000a00 */
[----:B-1----:R-:W-:-:S04]  /*0110*/  LEA R14, P1, R0, UR4, 0x3 ;  /* 0x00000004000e7c11 */ /* 0x002fc8000f8218ff */
[----:B------:R-:W-:Y:S01]  /*0120*/  LEA.HI.X R15, R0, UR5, R3, 0x3, P1 ;  /* 0x00000005000f7c11 */ /* 0x000fe200088f1c03 */
[C---:B0-----:R-:W-:Y:S01]  /*0130*/  IMAD.SHL.U32 R5, R7.reuse, 0x2, RZ ;  /* 0x0000000207057824 */ /* 0x041fe200078e00ff */
[----:B------:R-:W-:Y:S01]  /*0140*/  IADD3 R2, PT, PT, -R7, 0x1, RZ ;  /* 0x0000000107027810 */ /* 0x000fe20007ffe1ff */
[----:B------:R-:W-:-:S03]  /*0150*/  IMAD.IADD R9, R9, 0x1, R6 ;  /* 0x0000000109097824 */ /* 0x000fc600078e0206 */
[----:B------:R-:W-:Y:S01]  /*0160*/  ISETP.GE.AND P0, PT, R2, R7, PT ;  /* 0x000000070200720c */ /* 0x000fe20003f06270 */
[----:B---3--:R-:W-:-:S12]  /*0170*/  IMAD.WIDE R12, R5, 0x8, R12 ;  /* 0x00000008050c7825 */ /* 0x008fd800078e020c */
[----:B--2---:R-:W-:Y:S05]  /*0180*/  @P0 BRA `(.L_x_93) ;  /* 0x0000000c00480947 */ /* 0x004fea0003800000 */
[C---:B------:R-:W-:Y:S01]  /*0190*/  VIADD R4, R5.reuse, 0x6 ;  /* 0x0000000605047836 */ /* 0x040fe20000000000 */
[C---:B------:R-:W-:Y:S01]  /*01a0*/  IADD3 R6, PT, PT, -R5.reuse, 0x2, RZ ;  /* 0x0000000205067810 */ /* 0x040fe20007ffe1ff */
[----:B------:R-:W0:Y:S01]  /*01b0*/  LDCU UR4, c[0x0][0x3a0] ;  /* 0x00007400ff0477ac */ /* 0x000e220008000800 */
[----:B------:R-:W-:Y:S02]  /*01c0*/  SHF.R.S32.HI R7, RZ, 0x1f, R7 ;  /* 0x0000001fff077819 */ /* 0x000fe40000011407 */
[----:B------:R-:W-:Y:S02]  /*01d0*/  LOP3.LUT R4, R4, 0x6, RZ, 0xc0, !PT ;  /* 0x0000000604047812 */ /* 0x000fe400078ec0ff */
[----:B------:R-:W-:Y:S02]  /*01e0*/  LOP3.LUT P0, RZ, R6, 0x2, RZ, 0xc0, !PT ;  /* 0x0000000206ff7812 */ /* 0x000fe4000780c0ff */
[----:B------:R-:W-:Y:S01]  /*01f0*/  ISETP.GE.U32.AND P1, PT, R4, 0x3, PT ;  /* 0x000000030400780c */ /* 0x000fe20003f26070 */
[----:B------:R-:W-:-:S12]  /*0200*/  VIADD R4, R5, 0xfffffffe ;  /* 0xfffffffe05047836 */ /* 0x000fd80000000000 */
.L_x_98:
[----:B------:R-:W1:Y:S01]  /*0210*/  LDC.64 R10, c[0x0][0x3a0] ;  /* 0x0000e800ff0a7b82 */ /* 0x000e620000000a00 */
[----:B0-----:R-:W-:Y:S01]  /*0220*/  USHF.R.S32.HI UR5, URZ, 0x1f, UR4 ;  /* 0x0000001fff057899 */ /* 0x001fe20008011404 */
[----:B------:R-:W0:Y:S06]  /*0230*/  LDCU.64 UR8, c[0x0][0x380] ;  /* 0x00007000ff0877ac */ /* 0x000e2c0008000a00 */
[----:B---3--:R-:W2:Y:S01]  /*0240*/  LDC.64 R16, c[0x0][0x390] ;  /* 0x0000e400ff107b82 */ /* 0x008ea20000000a00 */
[----:B-1----:R-:W-:-:S04]  /*0250*/  IADD3 R5, P2, PT, R11, UR4, RZ ;  /* 0x000000040b057c10 */ /* 0x002fc8000ff5e0ff */
[----:B------:R-:W-:Y:S02]  /*0260*/  IADD3.X R7, PT, PT, R7, UR5, RZ, P2, !PT ;  /* 0x0000000507077c10 */ /* 0x000fe400097fe4ff */
[C---:B------:R-:W-:Y:S01]  /*0270*/  LEA R20, P2, R5.reuse, R14, 0x3 ;  /* 0x0000000e05147211 */ /* 0x040fe200078418ff */
[----:B--2---:R-:W2:Y:S03]  /*0280*/  LDG.E.64 R16, desc[UR6][R16.64] ;  /* 0x0000000610107981 */ /* 0x004ea6000c1e1b00 */
[----:B------:R-:W-:-:S05]  /*0290*/  LEA.HI.X R21, R5, R15, R7, 0x3, P2 ;  /* 0x0000000f05157211 */ /* 0x000fca00010f1c07 */
[----:B------:R-:W2:Y:S01]  /*02a0*/  LDG.E.64 R6, desc[UR6][R20.64+0x8] ;  /* 0x0000080614067981 */ /* 0x000ea2000c1e1b00 */
[----:B------:R-:W-:-:S04]  /*02b0*/  IADD3 R5, PT, PT, -R10, UR4, RZ ;  /* 0x000000040a057c10 */ /* 0x000fc8000fffe1ff */
[----:B------:R-:W-:-:S04]  /*02c0*/  IADD3 R9, P2, PT, R0, R5, RZ ;  /* 0x0000000500097210 */ /* 0x000fc80007f5e0ff */
[----:B------:R-:W-:Y:S02]  /*02d0*/  LEA.HI.X.SX32 R22, R5, R3, 0x1, P2 ;  /* 0x0000000305167211 */ /* 0x000fe400010f0eff */
[----:B0-----:R-:W-:-:S04]  /*02e0*/  LEA R8, P2, R9, UR8, 0x3 ;  /* 0x0000000809087c11 */ /* 0x001fc8000f8418ff */
[----:B------:R-:W-:Y:S02]  /*02f0*/  LEA.HI.X R9, R9, UR9, R22, 0x3, P2 ;  /* 0x0000000909097c11 */ /* 0x000fe400090f1c16 */
[----:B------:R-:W-:Y:S01]  /*0300*/  ISETP.GE.U32.AND P2, PT, R4, 0x7, PT ;  /* 0x000000070400780c */ /* 0x000fe20003f46070 */
[----:B------:R-:W-:Y:S01]  /*0310*/  IMAD.MOV.U32 R24, RZ, RZ, R2 ;  /* 0x000000ffff187224 */ /* 0x000fe200078e0002 */
[----:B--2---:R-:W-:-:S08]  /*0320*/  DMUL R6, R16, R6 ;  /* 0x0000000610067228 */ /* 0x004fd00000000000 */
[----:B------:R-:W-:-:S07]  /*0330*/  DMUL R18, R6, 0.5 ;  /* 0x3fe0000006127828 */ /* 0x000fce0000000000 */
[----:B------:R0:W-:Y:S01]  /*0340*/  STG.E.64 desc[UR6][R8.64], R18 ;  /* 0x0000001208007986 */ /* 0x0001e2000c101b06 */
[----:B------:R-:W-:Y:S05]  /*0350*/  @!P2 BRA `(.L_x_94) ;  /* 0x00000004006ca947 */ /* 0x000fea0003800000 */
[C---:B------:R-:W-:Y:S01]  /*0360*/  LEA R5, R11.reuse, 0xffffffff, 0x1 ;  /* 0xffffffff0b057811 */ /* 0x040fe200078e08ff */
[C---:B------:R-:W-:Y:S01]  /*0370*/  VIADD R6, R11.reuse, UR4 ;  /* 0x000000040b067c36 */ /* 0x040fe20008000000 */
[----:B------:R-:W-:Y:S01]  /*0380*/  IADD3 R24, PT, PT, -R11, 0x4, RZ ;  /* 0x000000040b187810 */ /* 0x000fe20007ffe1ff */
[----:B------:R-:W-:Y:S01]  /*0390*/  IMAD.MOV.U32 R7, RZ, RZ, 0x4 ;  /* 0x00000004ff077424 */ /* 0x000fe200078e00ff */
[----:B------:R-:W-:-:S05]  /*03a0*/  LOP3.LUT R5, R5, 0xfffffff8, RZ, 0xc0, !PT ;  /* 0xfffffff805057812 */ /* 0x000fca00078ec0ff */
[----:B------:R-:W-:-:S07]  /*03b0*/  IMAD.MOV R5, RZ, RZ, -R5 ;  /* 0x000000ffff057224 */ /* 0x000fce00078e0a05 */
.L_x_95:
[----:B------:R-:W1:Y:S01]  /*03c0*/  LDC.64 R16, c[0x0][0x390] ;  /* 0x0000e400ff107b82 */ /* 0x000e620000000a00 */
[----:B------:R-:W-:Y:S02]  /*03d0*/  VIADD R20, R24, 0xfffffffd ;  /* 0xfffffffd18147836 */ /* 0x000fe40000000000 */
[----:B------:R-:W-:-:S03]  /*03e0*/  VIADD R21, R7, 0xfffffffd ;  /* 0xfffffffd07157836 */ /* 0x000fc60000000000 */
[----:B------:R-:W-:Y:S02]  /*03f0*/  SHF.R.S32.HI R22, RZ, 0x1f, R20 ;  /* 0x0000001fff167819 */ /* 0x000fe40000011414 */
[----:B------:R-:W-:-:S04]  /*0400*/  IADD3 R23, P2, PT, -R20, UR4, RZ ;  /* 0x0000000414177c10 */ /* 0x000fc8000ff5e1ff */
[----:B------:R-:W-:Y:S02]  /*0410*/  IADD3.X R20, PT, PT, ~R22, UR5, RZ, P2, !PT ;  /* 0x0000000516147c10 */ /* 0x000fe400097fe5ff */
[----:B------:R-:W-:-:S04]  /*0420*/  LEA R22, P2, R23, R14, 0x3 ;  /* 0x0000000e17167211 */ /* 0x000fc800078418ff */
[----:B------:R-:W-:Y:S01]  /*0430*/  LEA.HI.X R23, R23, R15, R20, 0x3, P2 ;  /* 0x0000000f17177211 */ /* 0x000fe200010f1c14 */
[----:B-1----:R-:W-:-:S05]  /*0440*/  IMAD.WIDE R16, R21, 0x8, R16 ;  /* 0x0000000815107825 */ /* 0x002fca00078e0210 */
[----:B--2---:R-:W2:Y:S04]  /*0450*/  LDG.E.64 R22, desc[UR6][R22.64+0x8] ;  /* 0x0000080616167981 */ /* 0x004ea8000c1e1b00 */
[----:B------:R-:W2:Y:S01]  /*0460*/  LDG.E.64 R20, desc[UR6][R16.64] ;  /* 0x0000000610147981 */ /* 0x000ea2000c1e1b00 */
[----:B------:R-:W-:-:S04]  /*0470*/  VIADD R27, R6, 0xffffffff ;  /* 0xffffffff061b7836 */ /* 0x000fc80000000000 */
[----:B------:R-:W-:Y:S01]  /*0480*/  IMAD.WIDE R26, R27, 0x8, R14 ;  /* 0x000000081b1a7825 */ /* 0x000fe200078e020e */
[----:B--2---:R-:W-:-:S07]  /*0490*/  DFMA R20, R20, R22, R18 ;  /* 0x000000161414722b */ /* 0x004fce0000000012 */
[----:B------:R1:W-:Y:S04]  /*04a0*/  STG.E.64 desc[UR6][R8.64], R20 ;  /* 0x0000001408007986 */ /* 0x0003e8000c101b06 */
[----:B------:R-:W2:Y:S04]  /*04b0*/  LDG.E.64 R26, desc[UR6][R26.64] ;  /* 0x000000061a1a7981 */ /* 0x000ea8000c1e1b00 */
[----:B0-----:R-:W2:Y:S01]  /*04c0*/  LDG.E.64 R18, desc[UR6][R16.64+0x8] ;  /* 0x0000080610127981 */ /* 0x001ea2000c1e1b00 */
[----:B------:R-:W-:Y:S01]  /*04d0*/  VIADD R25, R24, 0xffffffff ;  /* 0xffffffff18197836 */ /* 0x000fe20000000000 */
[----:B--2---:R-:W-:-:S04]  /*04e0*/  DFMA R26, R18, R26, R20 ;  /* 0x0000001a121a722b */ /* 0x004fc80000000014 */
[----:B------:R-:W-:Y:S02]  /*04f0*/  SHF.R.S32.HI R18, RZ, 0x1f, R25 ;  /* 0x0000001fff127819 */ /* 0x000fe40000011419 */
[----:B------:R-:W-:-:S04]  /*0500*/  IADD3 R25, P2, PT, -R25, UR4, RZ ;  /* 0x0000000419197c10 */ /* 0x000fc8000ff5e1ff */
[----:B------:R-:W-:Y:S02]  /*0510*/  IADD3.X R18, PT, PT, ~R18, UR5, RZ, P2, !PT ;  /* 0x0000000512127c10 */ /* 0x000fe400097fe5ff */
[----:B------:R-:W-:-:S04]  /*0520*/  LEA R28, P2, R25, R14, 0x3 ;  /* 0x0000000e191c7211 */ /* 0x000fc800078418ff */
[----:B------:R-:W-:Y:S01]  /*0530*/  LEA.HI.X R29, R25, R15, R18, 0x3, P2 ;  /* 0x0000000f191d7211 */ /* 0x000fe200010f1c12 */
[----:B------:R-:W-:Y:S04]  /*0540*/  STG.E.64 desc[UR6][R8.64], R26 ;  /* 0x0000001a08007986 */ /* 0x000fe8000c101b06 */
[----:B------:R-:W2:Y:S04]  /*0550*/  LDG.E.64 R22, desc[UR6][R28.64+0x8] ;  /* 0x000008061c167981 */ /* 0x000ea8000c1e1b00 */
[----:B------:R-:W2:Y:S02]  /*0560*/  LDG.E.64 R18, desc[UR6][R16.64+0x10] ;  /* 0x0000100610127981 */ /* 0x000ea4000c1e1b00 */
[----:B--2---:R-:W-:Y:S01]  /*0570*/  DFMA R22, R18, R22, R26 ;  /* 0x000000161216722b */ /* 0x004fe2000000001a */
[----:B------:R-:W-:-:S02]  /*0580*/  SHF.R.S32.HI R18, RZ, 0x1f, R24 ;  /* 0x0000001fff127819 */ /* 0x000fc40000011418 */
[----:B------:R-:W-:-:S04]  /*0590*/  IADD3 R19, P2, PT, -R24, UR4, RZ ;  /* 0x0000000418137c10 */ /* 0x000fc8000ff5e1ff */
[----:B------:R-:W-:Y:S02]  /*05a0*/  IADD3.X R18, PT, PT, ~R18, UR5, RZ, P2, !PT ;  /* 0x0000000512127c10 */ /* 0x000fe400097fe5ff */
[----:B-1----:R-:W-:-:S04]  /*05b0*/  LEA R20, P2, R19, R14, 0x3 ;  /* 0x0000000e13147211 */ /* 0x002fc800078418ff */
[----:B------:R-:W-:Y:S01]  /*05c0*/  LEA.HI.X R21, R19, R15, R18, 0x3, P2 ;  /* 0x0000000f13157211 */ /* 0x000fe200010f1c12 */
[----:B------:R0:W-:Y:S04]  /*05d0*/  STG.E.64 desc[UR6][R8.64], R22 ;  /* 0x0000001608007986 */ /* 0x0001e8000c101b06 */
[----:B------:R-:W2:Y:S04]  /*05e0*/  LDG.E.64 R18, desc[UR6][R16.64+0x18] ;  /* 0x0000180610127981 */ /* 0x000ea8000c1e1b00 */
[----:B------:R-:W2:Y:S01]  /*05f0*/  LDG.E.64 R20, desc[UR6][R20.64+0x8] ;  /* 0x0000080614147981 */ /* 0x000ea2000c1e1b00 */
[----:B------:R-:W-:Y:S01]  /*0600*/  VIADD R25, R24, 0x1 ;  /* 0x0000000118197836 */ /* 0x000fe20000000000 */
[----:B--2---:R-:W-:-:S04]  /*0610*/  DFMA R20, R18, R20, R22 ;  /* 0x000000141214722b */ /* 0x004fc80000000016 */
[----:B------:R-:W-:Y:S02]  /*0620*/  SHF.R.S32.HI R18, RZ, 0x1f, R25 ;  /* 0x0000001fff127819 */ /* 0x000fe40000011419 */
[----:B------:R-:W-:-:S04]  /*0630*/  IADD3 R25, P2, PT, -R25, UR4, RZ ;  /* 0x0000000419197c10 */ /* 0x000fc8000ff5e1ff */
[----:B------:R-:W-:Y:S02]  /*0640*/  IADD3.X R18, PT, PT, ~R18, UR5, RZ, P2, !PT ;  /* 0x0000000512127c10 */ /* 0x000fe400097fe5ff */
[----:B------:R-:W-:-:S04]  /*0650*/  LEA R28, P2, R25, R14, 0x3 ;  /* 0x0000000e191c7211 */ /* 0x000fc800078418ff */
[----:B------:R-:W-:Y:S01]  /*0660*/  LEA.HI.X R29, R25, R15, R18, 0x3, P2 ;  /* 0x0000000f191d7211 */ /* 0x000fe200010f1c12 */
[----:B------:R1:W-:Y:S04]  /*0670*/  STG.E.64 desc[UR6][R8.64], R20 ;  /* 0x0000001408007986 */ /* 0x0003e8000c101b06 */
[----:B0-----:R-:W2:Y:S04]  /*0680*/  LDG.E.64 R22, desc[UR6][R28.64+0x8] ;  /* 0x000008061c167981 */ /* 0x001ea8000c1e1b00 */
        /* <DEDUP_REMOVED lines=9> */
[----:B------:R-:W2:Y:S04]  /*0720*/  LDG.E.64 R18, desc[UR6][R26.64+0x8] ;  /* 0x000008061a127981 */ /* 0x000ea8000c1e1b00 */
[----:B-1----:R-:W2:Y:S01]  /*0730*/  LDG.E.64 R20, desc[UR6][R16.64+0x28] ;  /* 0x0000280610147981 */ /* 0x002ea2000c1e1b00 */
        /* <DEDUP_REMOVED lines=18> */
[----:B-1----:R-:W3:Y:S04]  /*0860*/  LDG.E.64 R18, desc[UR6][R16.64+0x38] ;  /* 0x0000380610127981 */ /* 0x002ee8000c1e1b00 */
[----:B------:R-:W3:Y:S01]  /*0870*/  LDG.E.64 R22, desc[UR6][R22.64+0x8] ;  /* 0x0000080616167981 */ /* 0x000ee2000c1e1b00 */
[----:B------:R-:W-:-:S05]  /*0880*/  VIADD R5, R5, 0x8 ;  /* 0x0000000805057836 */ /* 0x000fca0000000000 */
[----:B------:R-:W-:Y:S01]  /*0890*/  ISETP.NE.AND P2, PT, R5, RZ, PT ;  /* 0x000000ff0500720c */ /* 0x000fe20003f45270 */
[----:B------:R-:W-:Y:S02]  /*08a0*/  VIADD R24, R24, 0x8 ;  /* 0x0000000818187836 */ /* 0x000fe40000000000 */
[----:B------:R-:W-:Y:S02]  /*08b0*/  VIADD R6, R6, 0xfffffff8 ;  /* 0xfffffff806067836 */ /* 0x000fe40000000000 */
[----:B------:R-:W-:Y:S01]  /*08c0*/  VIADD R7, R7, 0x8 ;  /* 0x0000000807077836 */ /* 0x000fe20000000000 */
[----:B---3--:R-:W-:-:S07]  /*08d0*/  DFMA R18, R18, R22, R26 ;  /* 0x000000161212722b */ /* 0x008fce000000001a */
[----:B------:R2:W-:Y:S01]  /*08e0*/  STG.E.64 desc[UR6][R8.64], R18 ;  /* 0x0000001208007986 */ /* 0x0005e2000c101b06 */
[----:B------:R-:W-:Y:S05]  /*08f0*/  @P2 BRA `(.L_x_95) ;  /* 0xfffffff800b02947 */ /* 0x000fea000383ffff */
[----:B------:R-:W-:-:S07]  /*0900*/  VIADD R24, R24, 0xfffffffd ;  /* 0xfffffffd18187836 */ /* 0x000fce0000000000 */
.L_x_94:
[----:B------:R-:W-:Y:S05]  /*0910*/  @!P1 BRA `(.L_x_96) ;  /* 0x0000000000a49947 */ /* 0x000fea0003800000 */
[----:B------:R-:W1:Y:S01]  /*0920*/  LDC.64 R6, c[0x0][0x390] ;  /* 0x0000e400ff067b82 */ /* 0x000e620000000a00 */
[----:B------:R-:W-:Y:S01]  /*0930*/  SHF.R.S32.HI R16, RZ, 0x1f, R24 ;  /* 0x0000001fff107819 */ /* 0x000fe20000011418 */
[C---:B------:R-:W-:Y:S01]  /*0940*/  IMAD.IADD R5, R24.reuse, 0x1, R11 ;  /* 0x0000000118057824 */ /* 0x040fe200078e020b */
[----:B------:R-:W-:-:S04]  /*0950*/  IADD3 R17, P2, PT, -R24, UR4, RZ ;  /* 0x0000000418117c10 */ /* 0x000fc8000ff5e1ff */
[----:B------:R-:W-:Y:S02]  /*0960*/  IADD3.X R20, PT, PT, ~R16, UR5, RZ, P2, !PT ;  /* 0x0000000510147c10 */ /* 0x000fe400097fe5ff */
[----:B------:R-:W-:-:S04]  /*0970*/  LEA R16, P2, R17, R14, 0x3 ;  /* 0x0000000e11107211 */ /* 0x000fc800078418ff */
[----:B------:R-:W-:-:S06]  /*0980*/  LEA.HI.X R17, R17, R15, R20, 0x3, P2 ;  /* 0x0000000f11117211 */ /* 0x000fcc00010f1c14 */
[----:B------:R-:W3:Y:S01]  /*0990*/  LDG.E.64 R16, desc[UR6][R16.64+0x8] ;  /* 0x0000080610107981 */ /* 0x000ee2000c1e1b00 */
[----:B-1----:R-:W-:-:S05]  /*09a0*/  IMAD.WIDE R6, R5, 0x8, R6 ;  /* 0x0000000805067825 */ /* 0x002fca00078e0206 */
[----:B------:R-:W3:Y:S01]  /*09b0*/  LDG.E.64 R20, desc[UR6][R6.64] ;  /* 0x0000000606147981 */ /* 0x000ee2000c1e1b00 */
[----:B------:R-:W-:Y:S01]  /*09c0*/  IADD3 R5, PT, PT, -R24, UR4, RZ ;  /* 0x0000000418057c10 */ /* 0x000fe2000fffe1ff */
[----:B--2---:R-:W-:Y:S02]  /*09d0*/  IMAD.MOV.U32 R26, RZ, RZ, R14 ;  /* 0x000000ffff1a7224 */ /* 0x004fe400078e000e */
[----:B------:R-:W-:Y:S02]  /*09e0*/  IMAD.MOV.U32 R27, RZ, RZ, R15 ;  /* 0x000000ffff1b7224 */ /* 0x000fe400078e000f */
[----:B------:R-:W-:Y:S01]  /*09f0*/  IMAD.WIDE R26, R5, 0x8, R26 ;  /* 0x00000008051a7825 */ /* 0x000fe200078e021a */
[----:B---3--:R-:W-:-:S07]  /*0a00*/  DFMA R20, R20, R16, R18 ;  /* 0x000000101414722b */ /* 0x008fce0000000012 */
[----:B------:R1:W-:Y:S04]  /*0a10*/  STG.E.64 desc[UR6][R8.64], R20 ;  /* 0x0000001408007986 */ /* 0x0003e8000c101b06 */
[----:B0-----:R-:W2:Y:S04]  /*0a20*/  LDG.E.64 R18, desc[UR6][R26.64] ;  /* 0x000000061a127981 */ /* 0x001ea8000c1e1b00 */
[----:B------:R-:W2:Y:S01]  /*0a30*/  LDG.E.64 R22, desc[UR6][R6.64+0x8] ;  /* 0x0000080606167981 */ /* 0x000ea2000c1e1b00 */
[----:B------:R-:W-:-:S05]  /*0a40*/  VIADD R5, R24, 0x2 ;  /* 0x0000000218057836 */ /* 0x000fca0000000000 */
[----:B------:R-:W-:Y:S02]  /*0a50*/  SHF.R.S32.HI R25, RZ, 0x1f, R5 ;  /* 0x0000001fff197819 */ /* 0x000fe40000011405 */
[----:B------:R-:W-:-:S04]  /*0a60*/  IADD3 R5, P2, PT, -R5, UR4, RZ ;  /* 0x0000000405057c10 */ /* 0x000fc8000ff5e1ff */
[----:B------:R-:W-:Y:S02]  /*0a70*/  IADD3.X R25, PT, PT, ~R25, UR5, RZ, P2, !PT ;  /* 0x0000000519197c10 */ /* 0x000fe400097fe5ff */
[----:B------:R-:W-:-:S04]  /*0a80*/  LEA R16, P2, R5, R14, 0x3 ;  /* 0x0000000e05107211 */ /* 0x000fc800078418ff */
[----:B------:R-:W-:Y:S01]  /*0a90*/  LEA.HI.X R17, R5, R15, R25, 0x3, P2 ;  /* 0x0000000f05117211 */ /* 0x000fe200010f1c19 */
[----:B--2---:R-:W-:-:S07]  /*0aa0*/  DFMA R18, R22, R18, R20 ;  /* 0x000000121612722b */ /* 0x004fce0000000014 */
[----:B------:R0:W-:Y:S04]  /*0ab0*/  STG.E.64 desc[UR6][R8.64], R18 ;  /* 0x0000001208007986 */ /* 0x0001e8000c101b06 */
[----:B------:R-:W2:Y:S04]  /*0ac0*/  LDG.E.64 R16, desc[UR6][R16.64+0x8] ;  /* 0x0000080610107981 */ /* 0x000ea8000c1e1b00 */
[----:B------:R-:W2:Y:S01]  /*0ad0*/  LDG.E.64 R22, desc[UR6][R6.64+0x10] ;  /* 0x0000100606167981 */ /* 0x000ea2000c1e1b00 */
[----:B------:R-:W-:-:S05]  /*0ae0*/  VIADD R5, R24, 0x3 ;  /* 0x0000000318057836 */ /* 0x000fca0000000000 */
[----:B-1----:R-:W-:Y:S02]  /*0af0*/  SHF.R.S32.HI R20, RZ, 0x1f, R5 ;  /* 0x0000001fff147819 */ /* 0x002fe40000011405 */
[----:B------:R-:W-:-:S04]  /*0b00*/  IADD3 R5, P2, PT, -R5, UR4, RZ ;  /* 0x0000000405057c10 */ /* 0x000fc8000ff5e1ff */
[----:B------:R-:W-:Y:S02]  /*0b10*/  IADD3.X R21, PT, PT, ~R20, UR5, RZ, P2, !PT ;  /* 0x0000000514157c10 */ /* 0x000fe400097fe5ff */
[----:B------:R-:W-:-:S04]  /*0b20*/  LEA R20, P2, R5, R14, 0x3 ;  /* 0x0000000e05147211 */ /* 0x000fc800078418ff */
[----:B------:R-:W-:Y:S01]  /*0b30*/  LEA.HI.X R21, R5, R15, R21, 0x3, P2 ;  /* 0x0000000f05157211 */ /* 0x000fe200010f1c15 */
[----:B--2---:R-:W-:-:S07]  /*0b40*/  DFMA R22, R22, R16, R18 ;  /* 0x000000101616722b */ /* 0x004fce0000000012 */
[----:B------:R1:W-:Y:S04]  /*0b50*/  STG.E.64 desc[UR6][R8.64], R22 ;  /* 0x0000001608007986 */ /* 0x0003e8000c101b06 */
[----:B0-----:R-:W2:Y:S04]  /*0b60*/  LDG.E.64 R18, desc[UR6][R6.64+0x18] ;  /* 0x0000180606127981 */ /* 0x001ea8000c1e1b00 */
[----:B------:R-:W2:Y:S01]  /*0b70*/  LDG.E.64 R20, desc[UR6][R20.64+0x8] ;  /* 0x0000080614147981 */ /* 0x000ea2000c1e1b00 */
[----:B------:R-:W-:Y:S01]  /*0b80*/  VIADD R24, R24, 0x4 ;  /* 0x0000000418187836 */ /* 0x000fe20000000000 */
[----:B--2---:R-:W-:-:S07]  /*0b90*/  DFMA R18, R18, R20, R22 ;  /* 0x000000141212722b */ /* 0x004fce0000000016 */
[----:B------:R1:W-:Y:S04]  /*0ba0*/  STG.E.64 desc[UR6][R8.64], R18 ;  /* 0x0000001208007986 */ /* 0x0003e8000c101b06 */
.L_x_96:
[----:B------:R-:W-:Y:S05]  /*0bb0*/  @!P0 BRA `(.L_x_97) ;  /* 0x00000000004c8947 */ /* 0x000fea0003800000 */
[----:B------:R-:W3:Y:S01]  /*0bc0*/  LDC.64 R6, c[0x0][0x390] ;  /* 0x0000e400ff067b82 */ /* 0x000ee20000000a00 */
[----:B------:R-:W-:Y:S01]  /*0bd0*/  SHF.R.S32.HI R16, RZ, 0x1f, R24 ;  /* 0x0000001fff107819 */ /* 0x000fe20000011418 */
[C---:B------:R-:W-:Y:S01]  /*0be0*/  IMAD.IADD R5, R24.reuse, 0x1, R11 ;  /* 0x0000000118057824 */ /* 0x040fe200078e020b */
[----:B------:R-:W-:-:S04]  /*0bf0*/  IADD3 R17, P2, PT, -R24, UR4, RZ ;  /* 0x0000000418117c10 */ /* 0x000fc8000ff5e1ff */
[----:B------:R-:W-:Y:S02]  /*0c00*/  IADD3.X R16, PT, PT, ~R16, UR5, RZ, P2, !PT ;  /* 0x0000000510107c10 */ /* 0x000fe400097fe5ff */
[----:B------:R-:W-:-:S04]  /*0c10*/  LEA R20, P2, R17, R14, 0x3 ;  /* 0x0000000e11147211 */ /* 0x000fc800078418ff */
[----:B------:R-:W-:-:S06]  /*0c20*/  LEA.HI.X R21, R17, R15, R16, 0x3, P2 ;  /* 0x0000000f11157211 */ /* 0x000fcc00010f1c10 */
[----:B------:R-:W4:Y:S01]  /*0c30*/  LDG.E.64 R20, desc[UR6][R20.64+0x8] ;  /* 0x0000080614147981 */ /* 0x000f22000c1e1b00 */
[----:B---3--:R-:W-:-:S05]  /*0c40*/  IMAD.WIDE R6, R5, 0x8, R6 ;  /* 0x0000000805067825 */ /* 0x008fca00078e0206 */
[----:B------:R-:W4:Y:S01]  /*0c50*/  LDG.E.64 R16, desc[UR6][R6.64] ;  /* 0x0000000606107981 */ /* 0x000f22000c1e1b00 */
[----:B-1----:R-:W-:-:S05]  /*0c60*/  IADD3 R23, PT, PT, -R24, UR4, RZ ;  /* 0x0000000418177c10 */ /* 0x002fca000fffe1ff */
[----:B------:R-:W-:Y:S01]  /*0c70*/  IMAD.WIDE R22, R23, 0x8, R14 ;  /* 0x0000000817167825 */ /* 0x000fe200078e020e */
[----:B----4-:R-:W-:-:S07]  /*0c80*/  DFMA R16, R16, R20, R18 ;  /* 0x000000141010722b */ /* 0x010fce0000000012 */
[----:B------:R3:W-:Y:S04]  /*0c90*/  STG.E.64 desc[UR6][R8.64], R16 ;  /* 0x0000001008007986 */ /* 0x0007e8000c101b06 */
[----:B0-2---:R-:W2:Y:S04]  /*0ca0*/  LDG.E.64 R18, desc[UR6][R6.64+0x8] ;  /* 0x0000080606127981 */ /* 0x005ea8000c1e1b00 */
[----:B------:R-:W2:Y:S01]  /*0cb0*/  LDG.E.64 R22, desc[UR6][R22.64] ;  /* 0x0000000616167981 */ /* 0x000ea2000c1e1b00 */
[----:B------:R-:W-:Y:S01]  /*0cc0*/  VIADD R24, R24, 0x2 ;  /* 0x0000000218187836 */ /* 0x000fe20000000000 */
[----:B--2---:R-:W-:-:S07]  /*0cd0*/  DFMA R18, R18, R22, R16 ;  /* 0x000000161212722b */ /* 0x004fce0000000010 */
[----:B------:R3:W-:Y:S04]  /*0ce0*/  STG.E.64 desc[UR6][R8.64], R18 ;  /* 0x0000001208007986 */ /* 0x0007e8000c101b06 */
.L_x_97:
[----:B------:R-:W4:Y:S01]  /*0cf0*/  LDC.64 R6, c[0x0][0x390] ;  /* 0x0000e400ff067b82 */ /* 0x000f220000000a00 */
[----:B------:R-:W-:Y:S01]  /*0d00*/  SHF.R.S32.HI R5, RZ, 0x1f, R24 ;  /* 0x0000001fff057819 */ /* 0x000fe20000011418 */
[C---:B------:R-:W-:Y:S01]  /*0d10*/  IMAD.IADD R25, R24.reuse, 0x1, R11 ;  /* 0x0000000118197824 */ /* 0x040fe200078e020b */
[----:B---3--:R-:W-:-:S04]  /*0d20*/  IADD3 R17, P2, PT, -R24, UR4, RZ ;  /* 0x0000000418117c10 */ /* 0x008fc8000ff5e1ff */
[----:B------:R-:W-:Y:S02]  /*0d30*/  IADD3.X R5, PT, PT, ~R5, UR5, RZ, P2, !PT ;  /* 0x0000000505057c10 */ /* 0x000fe400097fe5ff */
[----:B-1----:R-:W-:-:S04]  /*0d40*/  LEA R22, P2, R17, R14, 0x3 ;  /* 0x0000000e11167211 */ /* 0x002fc800078418ff */
[----:B------:R-:W-:-:S06]  /*0d50*/  LEA.HI.X R23, R17, R15, R5, 0x3, P2 ;  /* 0x0000000f11177211 */ /* 0x000fcc00010f1c05 */
[----:B------:R-:W3:Y:S01]  /*0d60*/  LDG.E.64 R22, desc[UR6][R22.64+0x8] ;  /* 0x0000080616167981 */ /* 0x000ee2000c1e1b00 */
[----:B----4-:R-:W-:-:S05]  /*0d70*/  IMAD.WIDE R24, R25, 0x8, R6 ;  /* 0x0000000819187825 */ /* 0x010fca00078e0206 */
[----:B------:R-:W3:Y:S01]  /*0d80*/  LDG.E.64 R16, desc[UR6][R24.64] ;  /* 0x0000000618107981 */ /* 0x000ee2000c1e1b00 */
[----:B------:R-:W-:Y:S02]  /*0d90*/  SHF.R.S32.HI R7, RZ, 0x1f, R11 ;  /* 0x0000001fff077819 */ /* 0x000fe4000001140b */
[----:B------:R-:W-:-:S04]  /*0da0*/  IADD3 R11, P2, PT, -R11, UR4, RZ ;  /* 0x000000040b0b7c10 */ /* 0x000fc8000ff5e1ff */
[----:B------:R-:W-:Y:S01]  /*0db0*/  IADD3.X R5, PT, PT, ~R7, UR5, RZ, P2, !PT ;  /* 0x0000000507057c10 */ /* 0x000fe200097fe5ff */
[----:B------:R-:W1:Y:S01]  /*0dc0*/  LDCU UR5, c[0x0][0x39c] ;  /* 0x00007380ff0577ac */ /* 0x000e620008000800 */
[----:B------:R-:W-:-:S04]  /*0dd0*/  LEA R20, P2, R11, R14, 0x3 ;  /* 0x0000000e0b147211 */ /* 0x000fc800078418ff */
[----:B------:R-:W-:Y:S01]  /*0de0*/  LEA.HI.X R21, R11, R15, R5, 0x3, P2 ;  /* 0x0000000f0b157211 */ /* 0x000fe200010f1c05 */
[----:B---3--:R-:W-:-:S07]  /*0df0*/  DFMA R16, R16, R22, R18 ;  /* 0x000000161010722b */ /* 0x008fce0000000012 */
[----:B------:R3:W-:Y:S04]  /*0e00*/  STG.E.64 desc[UR6][R8.64], R16 ;  /* 0x0000001008007986 */ /* 0x0007e8000c101b06 */
[----:B------:R-:W4:Y:S04]  /*0e10*/  LDG.E.64 R20, desc[UR6][R20.64+0x8] ;  /* 0x0000080614147981 */ /* 0x000f28000c1e1b00 */
[----:B0-2---:R-:W4:Y:S01]  /*0e20*/  LDG.E.64 R18, desc[UR6][R12.64] ;  /* 0x000000060c127981 */ /* 0x005f22000c1e1b00 */
[----:B------:R-:W-:Y:S01]  /*0e30*/  UIADD3 UR4, UPT, UPT, UR4, 0x1, URZ ;  /* 0x0000000104047890 */ /* 0x000fe2000fffe0ff */
[----:B-1----:R-:W-:-:S05]  /*0e40*/  VIADD R10, R10, UR5 ;  /* 0x000000050a0a7c36 */ /* 0x002fca0008000000 */
[----:B------:R-:W-:Y:S01]  /*0e50*/  ISETP.LE.AND P2, PT, R10, UR4, PT ;  /* 0x000000040a007c0c */ /* 0x000fe2000bf43270 */
[----:B----4-:R-:W-:-:S08]  /*0e60*/  DMUL R18, R18, R20 ;  /* 0x0000001412127228 */ /* 0x010fd00000000000 */
[----:B------:R-:W-:-:S07]  /*0e70*/  DFMA R18, R18, 0.5, R16 ;  /* 0x3fe000001212782b */ /* 0x000fce0000000010 */
[----:B------:R3:W-:Y:S01]  /*0e80*/  STG.E.64 desc[UR6][R8.64], R18 ;  /* 0x0000001208007986 */ /* 0x0007e2000c101b06 */
[----:B------:R-:W-:Y:S05]  /*0e90*/  @!P2 BRA `(.L_x_98) ;  /* 0xfffffff000dca947 */ /* 0x000fea000383ffff */
[----:B------:R-:W-:Y:S05]  /*0ea0*/  EXIT ;  /* 0x000000000000794d */ /* 0x000fea0003800000 */
.L_x_93:
[C---:B------:R-:W-:Y:S01]  /*0eb0*/  VIADDMNMX R5, R6.reuse, 0x1, R9, !PT ;  /* 0x0000000106057846 */ /* 0x040fe20007800109 */
[----:B------:R-:W0:Y:S04]  /*0ec0*/  LDCU UR5, c[0x0][0x3a0] ;  /* 0x00007400ff0577ac */ /* 0x000e280008000800 */
[----:B------:R-:W-:-:S05]  /*0ed0*/  IMAD.IADD R2, R6, 0x1, -R5 ;  /* 0x0000000106027824 */ /* 0x000fca00078e0a05 */
[----:B------:R-:W-:Y:S01]  /*0ee0*/  ISETP.GT.U32.AND P0, PT, R2, -0x8, PT ;  /* 0xfffffff80200780c */ /* 0x000fe20003f04070 */
[----:B------:R-:W-:-:S12]  /*0ef0*/  IMAD.IADD R2, R5, 0x1, -R6 ;  /* 0x0000000105027824 */ /* 0x000fd800078e0a06 */
[----:B0-----:R-:W-:Y:S05]  /*0f00*/  @P0 BRA `(.L_x_99) ;  /* 0x00000004009c0947 */ /* 0x001fea0003800000 */
[----:B------:R-:W-:Y:S01]  /*0f10*/  SHF.R.S32.HI R4, RZ, 0x1f, R7 ;  /* 0x0000001fff047819 */ /* 0x000fe20000011407 */
[----:B------:R-:W0:Y:S01]  /*0f20*/  LDCU.64 UR10, c[0x0][0x380] ;  /* 0x00007000ff0a77ac */ /* 0x000e220008000a00 */
[----:B------:R-:W-:Y:S01]  /*0f30*/  LOP3.LUT R5, R2, 0xfffffff8, RZ, 0xc0, !PT ;  /* 0xfffffff802057812 */ /* 0x000fe200078ec0ff */
[----:B------:R-:W-:-:S06]  /*0f40*/  UMOV UR4, URZ ;  /* 0x000000ff00047c82 */ /* 0x000fcc0008000000 */
.L_x_100:
[----:B-1----:R-:W1:Y:S01]  /*0f50*/  LDC.64 R8, c[0x0][0x390] ;  /* 0x0000e400ff087b82 */ /* 0x002e620000000a00 */
[----:B------:R-:W-:Y:S02]  /*0f60*/  USHF.R.S32.HI UR8, URZ, 0x1f, UR5 ;  /* 0x0000001fff087899 */ /* 0x000fe40008011405 */
[----:B------:R-:W-:-:S04]  /*0f70*/  IADD3 R11, P0, PT, R7, UR5, RZ ;  /* 0x00000005070b7c10 */ /* 0x000fc8000ff1e0ff */
[----:B------:R-:W-:Y:S02]  /*0f80*/  IADD3.X R16, PT, PT, R4, UR8, RZ, P0, !PT ;  /* 0x0000000804107c10 */ /* 0x000fe400087fe4ff */
[----:B------:R-:W-:-:S04]  /*0f90*/  LEA R10, P0, R11, R14, 0x3 ;  /* 0x0000000e0b0a7211 */ /* 0x000fc800078018ff */
[----:B------:R-:W-:-:S05]  /*0fa0*/  LEA.HI.X R11, R11, R15, R16, 0x3, P0 ;  /* 0x0000000f0b0b7211 */ /* 0x000fca00000f1c10 */
[----:B------:R-:W2:Y:S04]  /*0fb0*/  LDG.E.64 R26, desc[UR6][R10.64+0x8] ;  /* 0x000008060a1a7981 */ /* 0x000ea8000c1e1b00 */
[----:B-1----:R-:W2:Y:S01]  /*0fc0*/  LDG.E.64 R16, desc[UR6][R8.64] ;  /* 0x0000000608107981 */ /* 0x002ea2000c1e1b00 */
[----:B------:R-:W-:Y:S02]  /*0fd0*/  IADD3 R18, PT, PT, -R6, UR5, RZ ;  /* 0x0000000506127c10 */ /* 0x000fe4000fffe1ff */
[----:B------:R-:W-:Y:S02]  /*0fe0*/  IADD3 R21, P1, PT, -R7, UR5, RZ ;  /* 0x0000000507157c10 */ /* 0x000fe4000ff3e1ff */
[----:B------:R-:W-:-:S04]  /*0ff0*/  IADD3 R19, P0, PT, R0, R18, RZ ;  /* 0x0000001200137210 */ /* 0x000fc80007f1e0ff */
[----:B------:R-:W-:Y:S02]  /*1000*/  LEA.HI.X.SX32 R20, R18, R3, 0x1, P0 ;  /* 0x0000000312147211 */ /* 0x000fe400000f0eff */
[----:B0-----:R-:W-:-:S04]  /*1010*/  LEA R18, P0, R19, UR10, 0x3 ;  /* 0x0000000a13127c11 */ /* 0x001fc8000f8018ff */
[----:B------:R-:W-:Y:S01]  /*1020*/  LEA.HI.X R19, R19, UR11, R20, 0x3, P0 ;  /* 0x0000000b13137c11 */ /* 0x000fe200080f1c14 */
[----:B--2---:R-:W-:Y:S01]  /*1030*/  DMUL R26, R16, R26 ;  /* 0x0000001a101a7228 */ /* 0x004fe20000000000 */
[----:B------:R-:W-:Y:S02]  /*1040*/  IADD3.X R17, PT, PT, ~R4, UR8, RZ, P1, !PT ;  /* 0x0000000804117c10 */ /* 0x000fe40008ffe5ff */
[----:B------:R-:W-:-:S05]  /*1050*/  LEA R16, P1, R21, R14, 0x3 ;  /* 0x0000000e15107211 */ /* 0x000fca00078218ff */
[----:B------:R-:W-:Y:S01]  /*1060*/  DMUL R26, R26, 0.5 ;  /* 0x3fe000001a1a7828 */ /* 0x000fe20000000000 */
[----:B------:R-:W-:-:S06]  /*1070*/  LEA.HI.X R17, R21, R15, R17, 0x3, P1 ;  /* 0x0000000f15117211 */ /* 0x000fcc00008f1c11 */
[----:B------:R0:W-:Y:S04]  /*1080*/  STG.E.64 desc[UR6][R18.64], R26 ;  /* 0x0000001a12007986 */ /* 0x0001e8000c101b06 */
[----:B------:R-:W2:Y:S04]  /*1090*/  LDG.E.64 R20, desc[UR6][R12.64] ;  /* 0x000000060c147981 */ /* 0x000ea8000c1e1b00 */
[----:B------:R-:W2:Y:S02]  /*10a0*/  LDG.E.64 R22, desc[UR6][R16.64+0x8] ;  /* 0x0000080610167981 */ /* 0x000ea4000c1e1b00 */
[----:B--2---:R-:W-:-:S08]  /*10b0*/  DMUL R20, R20, R22 ;  /* 0x0000001614147228 */ /* 0x004fd00000000000 */
[----:B------:R-:W-:-:S07]  /*10c0*/  DFMA R28, R20, 0.5, R26 ;  /* 0x3fe00000141c782b */ /* 0x000fce000000001a */
[----:B------:R-:W-:Y:S04]  /*10d0*/  STG.E.64 desc[UR6][R18.64], R28 ;  /* 0x0000001c12007986 */ /* 0x000fe8000c101b06 */
[----:B------:R-:W2:Y:S04]  /*10e0*/  LDG.E.64 R20, desc[UR6][R8.64] ;  /* 0x0000000608147981 */ /* 0x000ea8000c1e1b00 */
[----:B------:R-:W2:Y:S02]  /*10f0*/  LDG.E.64 R22, desc[UR6][R10.64+0x10] ;  /* 0x000010060a167981 */ /* 0x000ea4000c1e1b00 */
[----:B--2---:R-:W-:-:S08]  /*1100*/  DMUL R20, R20, R22 ;  /* 0x0000001614147228 */ /* 0x004fd00000000000 */
[----:B------:R-:W-:-:S07]  /*1110*/  DMUL R24, R20, 0.5 ;  /* 0x3fe0000014187828 */ /* 0x000fce0000000000 */
[----:B------:R-:W-:Y:S04]  /*1120*/  STG.E.64 desc[UR6][R18.64+0x8], R24 ;  /* 0x0000081812007986 */ /* 0x000fe8000c101b06 */
[----:B------:R-:W2:Y:S04]  /*1130*/  LDG.E.64 R20, desc[UR6][R12.64] ;  /* 0x000000060c147981 */ /* 0x000ea8000c1e1b00 */
[----:B------:R-:W2:Y:S02]  /*1140*/  LDG.E.64 R22, desc[UR6][R16.64+0x10] ;  /* 0x0000100610167981 */ /* 0x000ea4000c1e1b00 */
[----:B--2---:R-:W-:-:S08]  /*1150*/  DMUL R20, R20, R22 ;  /* 0x0000001614147228 */ /* 0x004fd00000000000 */
[----:B------:R-:W-:-:S07]  /*1160*/  DFMA R20, R20, 0.5, R24 ;  /* 0x3fe000001414782b */ /* 0x000fce0000000018 */
[----:B------:R1:W-:Y:S04]  /*1170*/  STG.E.64 desc[UR6][R18.64+0x8], R20 ;  /* 0x0000081412007986 */ /* 0x0003e8000c101b06 */
[----:B------:R-:W2:Y:S04]  /*1180*/  LDG.E.64 R22, desc[UR6][R8.64] ;  /* 0x0000000608167981 */ /* 0x000ea8000c1e1b00 */
[----:B0-----:R-:W2:Y:S02]  /*1190*/  LDG.E.64 R26, desc[UR6][R10.64+0x18] ;  /* 0x000018060a1a7981 */ /* 0x001ea4000c1e1b00 */
[----:B--2---:R-:W-:-:S08]  /*11a0*/  DMUL R26, R22, R26 ;  /* 0x0000001a161a7228 */ /* 0x004fd00000000000 */
[----:B------:R-:W-:-:S07]  /*11b0*/  DMUL R26, R26, 0.5 ;  /* 0x3fe000001a1a7828 */ /* 0x000fce0000000000 */
[----:B------:R0:W-:Y:S04]  /*11c0*/  STG.E.64 desc[UR6][R18.64+0x10], R26 ;  /* 0x0000101a12007986 */ /* 0x0001e8000c101b06 */
[----:B-1----:R-:W2:Y:S04]  /*11d0*/  LDG.E.64 R20, desc[UR6][R12.64] ;  /* 0x000000060c147981 */ /* 0x002ea8000c1e1b00 */
        /* <DEDUP_REMOVED lines=28> */
[----:B------:R1:W-:Y:S04]  /*13a0*/  STG.E.64 desc[UR6][R18.64+0x28], R24 ;  /* 0x0000281812007986 */ /* 0x0003e8000c101b06 */
[----:B------:R-:W2:Y:S04]  /*13b0*/  LDG.E.64 R20, desc[UR6][R12.64] ;  /* 0x000000060c147981 */ /* 0x000ea8000c1e1b00 */
[----:B------:R-:W2:Y:S02]  /*13c0*/  LDG.E.64 R22, desc[UR6][R16.64+0x30] ;  /* 0x0000300610167981 */ /* 0x000ea4000c1e1b00 */
[----:B--2---:R-:W-:-:S08]  /*13d0*/  DMUL R20, R20, R22 ;  /* 0x0000001614147228 */ /* 0x004fd00000000000 */
[----:B0-----:R-:W-:-:S07]  /*13e0*/  DFMA R26, R20, 0.5, R24 ;  /* 0x3fe00000141a782b */ /* 0x001fce0000000018 */
[----:B------:R0:W-:Y:S04]  /*13f0*/  STG.E.64 desc[UR6][R18.64+0x28], R26 ;  /* 0x0000281a12007986 */ /* 0x0001e8000c101b06 */
[----:B------:R-:W2:Y:S04]  /*1400*/  LDG.E.64 R20, desc[UR6][R8.64] ;  /* 0x0000000608147981 */ /* 0x000ea8000c1e1b00 */
[----:B------:R-:W2:Y:S02]  /*1410*/  LDG.E.64 R22, desc[UR6][R10.64+0x38] ;  /* 0x000038060a167981 */ /* 0x000ea4000c1e1b00 */
[----:B--2---:R-:W-:-:S08]  /*1420*/  DMUL R20, R20, R22 ;  /* 0x0000001614147228 */ /* 0x004fd00000000000 */
[----:B------:R-:W-:-:S07]  /*1430*/  DMUL R20, R20, 0.5 ;  /* 0x3fe0000014147828 */ /* 0x000fce0000000000 */
[----:B------:R2:W-:Y:S04]  /*1440*/  STG.E.64 desc[UR6][R18.64+0x30], R20 ;  /* 0x0000301412007986 */ /* 0x0005e8000c101b06 */
[----:B------:R-:W3:Y:S04]  /*1450*/  LDG.E.64 R22, desc[UR6][R12.64] ;  /* 0x000000060c167981 */ /* 0x000ee8000c1e1b00 */
[----:B-1----:R-:W3:Y:S02]  /*1460*/  LDG.E.64 R24, desc[UR6][R16.64+0x38] ;  /* 0x0000380610187981 */ /* 0x002ee4000c1e1b00 */
[----:B---3--:R-:W-:-:S08]  /*1470*/  DMUL R22, R22, R24 ;  /* 0x0000001816167228 */ /* 0x008fd00000000000 */
[----:B------:R-:W-:-:S07]  /*1480*/  DFMA R22, R22, 0.5, R20 ;  /* 0x3fe000001616782b */ /* 0x000fce0000000014 */
[----:B------:R1:W-:Y:S04]  /*1490*/  STG.E.64 desc[UR6][R18.64+0x30], R22 ;  /* 0x0000301612007986 */ /* 0x0003e8000c101b06 */
[----:B------:R-:W3:Y:S04]  /*14a0*/  LDG.E.64 R24, desc[UR6][R8.64] ;  /* 0x0000000608187981 */ /* 0x000ee8000c1e1b00 */
[----:B0-----:R-:W3:Y:S02]  /*14b0*/  LDG.E.64 R26, desc[UR6][R10.64+0x40] ;  /* 0x000040060a1a7981 */ /* 0x001ee4000c1e1b00 */
[----:B---3--:R-:W-:-:S08]  /*14c0*/  DMUL R24, R24, R26 ;  /* 0x0000001a18187228 */ /* 0x008fd00000000000 */
[----:B------:R-:W-:-:S07]  /*14d0*/  DMUL R24, R24, 0.5 ;  /* 0x3fe0000018187828 */ /* 0x000fce0000000000 */
[----:B------:R1:W-:Y:S04]  /*14e0*/  STG.E.64 desc[UR6][R18.64+0x38], R24 ;  /* 0x0000381812007986 */ /* 0x0003e8000c101b06 */
[----:B------:R-:W3:Y:S04]  /*14f0*/  LDG.E.64 R26, desc[UR6][R16.64+0x40] ;  /* 0x00004006101a7981 */ /* 0x000ee8000c1e1b00 */
[----:B--2---:R-:W3:Y:S01]  /*1500*/  LDG.E.64 R20, desc[UR6][R12.64] ;  /* 0x000000060c147981 */ /* 0x004ee2000c1e1b00 */
[----:B------:R-:W-:-:S06]  /*1510*/  UIADD3 UR4, UPT, UPT, UR4, 0x8, URZ ;  /* 0x0000000804047890 */ /* 0x000fcc000fffe0ff */
[----:B------:R-:W-:Y:S01]  /*1520*/  ISETP.NE.AND P0, PT, R5, UR4, PT ;  /* 0x0000000405007c0c */ /* 0x000fe2000bf05270 */
[----:B------:R-:W-:Y:S01]  /*1530*/  UIADD3 UR5, UPT, UPT, UR5, 0x8, URZ ;  /* 0x0000000805057890 */ /* 0x000fe2000fffe0ff */
[----:B---3--:R-:W-:-:S08]  /*1540*/  DMUL R20, R20, R26 ;  /* 0x0000001a14147228 */ /* 0x008fd00000000000 */
[----:B------:R-:W-:-:S07]  /*1550*/  DFMA R20, R20, 0.5, R24 ;  /* 0x3fe000001414782b */ /* 0x000fce0000000018 */
[----:B------:R1:W-:Y:S01]  /*1560*/  STG.E.64 desc[UR6][R18.64+0x38], R20 ;  /* 0x0000381412007986 */ /* 0x0003e2000c101b06 */
[----:B------:R-:W-:Y:S05]  /*1570*/  @P0 BRA `(.L_x_100) ;  /* 0xfffffff800740947 */ /* 0x000fea000383ffff */
.L_x_99:
[----:B------:R-:W-:-:S13]  /*1580*/  LOP3.LUT P0, R4, R2, 0x7, RZ, 0xc0, !PT ;  /* 0x0000000702047812 */ /* 0x000fda000780c0ff */
[----:B------:R-:W-:Y:S05]  /*1590*/  @!P0 EXIT ;  /* 0x000000000000894d */ /* 0x000fea0003800000 */
[----:B------:R-:W-:Y:S02]  /*15a0*/  ISETP.GE.U32.AND P1, PT, R4, 0x4, PT ;  /* 0x000000040400780c */ /* 0x000fe40003f26070 */
[----:B-1----:R-:W-:-:S04]  /*15b0*/  LOP3.LUT R22, R2, 0x3, RZ, 0xc0, !PT ;  /* 0x0000000302167812 */ /* 0x002fc800078ec0ff */
[----:B------:R-:W-:-:S07]  /*15c0*/  ISETP.NE.AND P0, PT, R22, RZ, PT ;  /* 0x000000ff1600720c */ /* 0x000fce0003f05270 */
[----:B------:R-:W-:Y:S06]  /*15d0*/  @!P1 BRA `(.L_x_101) ;  /* 0x0000000000e89947 */ /* 0x000fec0003800000 */
[----:B------:R-:W0:Y:S01]  /*15e0*/  LDC.64 R8, c[0x0][0x390] ;  /* 0x0000e400ff087b82 */ /* 0x000e220000000a00 */
[----:B------:R-:W-:Y:S01]  /*15f0*/  USHF.R.S32.HI UR4, URZ, 0x1f, UR5 ;  /* 0x0000001fff047899 */ /* 0x000fe20008011405 */
[----:B------:R-:W-:Y:S01]  /*1600*/  SHF.R.S32.HI R23, RZ, 0x1f, R7 ;  /* 0x0000001fff177819 */ /* 0x000fe20000011407 */
[----:B------:R-:W1:Y:S01]  /*1610*/  LDCU.64 UR8, c[0x0][0x380] ;  /* 0x00007000ff0877ac */ /* 0x000e620008000a00 */
[----:B------:R-:W-:-:S04]  /*1620*/  IADD3 R5, P1, PT, R7, UR5, RZ ;  /* 0x0000000507057c10 */ /* 0x000fc8000ff3e0ff */
[----:B------:R-:W-:Y:S02]  /*1630*/  IADD3.X R10, PT, PT, R23, UR4, RZ, P1, !PT ;  /* 0x00000004170a7c10 */ /* 0x000fe40008ffe4ff */
[----:B------:R-:W-:-:S04]  /*1640*/  LEA R4, P1, R5, R14, 0x3 ;  /* 0x0000000e05047211 */ /* 0x000fc800078218ff */
[----:B------:R-:W-:-:S05]  /*1650*/  LEA.HI.X R5, R5, R15, R10, 0x3, P1 ;  /* 0x0000000f05057211 */ /* 0x000fca00008f1c0a */
[----:B------:R-:W2:Y:S04]  /*1660*/  LDG.E.64 R16, desc[UR6][R4.64+0x8] ;  /* 0x0000080604107981 */ /* 0x000ea8000c1e1b00 */
[----:B0-----:R-:W2:Y:S01]  /*1670*/  LDG.E.64 R18, desc[UR6][R8.64] ;  /* 0x0000000608127981 */ /* 0x001ea2000c1e1b00 */
[----:B------:R-:W-:Y:S02]  /*1680*/  IADD3 R20, PT, PT, -R6, UR5, RZ ;  /* 0x0000000506147c10 */ /* 0x000fe4000fffe1ff */
[----:B------:R-:W-:Y:S02]  /*1690*/  IADD3 R11, P1, PT, -R7, UR5, RZ ;  /* 0x00000005070b7c10 */ /* 0x000fe4000ff3e1ff */
[----:B------:R-:W-:-:S04]  /*16a0*/  IADD3 R21, P2, PT, R0, R20, RZ ;  /* 0x0000001400157210 */ /* 0x000fc80007f5e0ff */
[----:B------:R-:W-:Y:S01]  /*16b0*/  LEA.HI.X.SX32 R20, R20, R3, 0x1, P2 ;  /* 0x0000000314147211 */ /* 0x000fe200010f0eff */
[----:B--2---:R-:W-:Y:S01]  /*16c0*/  DMUL R18, R18, R16 ;  /* 0x0000001012127228 */ /* 0x004fe20000000000 */
[----:B------:R-:W-:Y:S02]  /*16d0*/  IADD3.X R17, PT, PT, ~R23, UR4, RZ, P1, !PT ;  /* 0x0000000417117c10 */ /* 0x000fe40008ffe5ff */
[----:B------:R-:W-:Y:S02]  /*16e0*/  LEA R10, P1, R11, R14, 0x3 ;  /* 0x0000000e0b0a7211 */ /* 0x000fe400078218ff */
[----:B-1----:R-:W-:-:S03]  /*16f0*/  LEA R16, P2, R21, UR8, 0x3 ;  /* 0x0000000815107c11 */ /* 0x002fc6000f8418ff */
[----:B------:R-:W-:Y:S01]  /*1700*/  DMUL R18, R18, 0.5 ;  /* 0x3fe0000012127828 */ /* 0x000fe20000000000 */
[----:B------:R-:W-:Y:S02]  /*1710*/  LEA.HI.X R11, R11, R15, R17, 0x3, P1 ;  /* 0x0000000f0b0b7211 */ /* 0x000fe400008f1c11 */
[----:B------:R-:W-:-:S05]  /*1720*/  LEA.HI.X R17, R21, UR9, R20, 0x3, P2 ;  /* 0x0000000915117c11 */ /* 0x000fca00090f1c14 */
[----:B------:R0:W-:Y:S04]  /*1730*/  STG.E.64 desc[UR6][R16.64], R18 ;  /* 0x0000001210007986 */ /* 0x0001e8000c101b06 */
[----:B------:R-:W2:Y:S04]  /*1740*/  LDG.E.64 R20, desc[UR6][R12.64] ;  /* 0x000000060c147981 */ /* 0x000ea8000c1e1b00 */
[----:B------:R-:W2:Y:S02]  /*1750*/  LDG.E.64 R24, desc[UR6][R10.64+0x8] ;  /* 0x000008060a187981 */ /* 0x000ea4000c1e1b00 */
[----:B--2---:R-:W-:-:S08]  /*1760*/  DMUL R20, R20, R24 ;  /* 0x0000001814147228 */ /* 0x004fd00000000000 */
[----:B------:R-:W-:-:S07]  /*1770*/  DFMA R24, R20, 0.5, R18 ;  /* 0x3fe000001418782b */ /* 0x000fce0000000012 */
[----:B------:R1:W-:Y:S04]  /*1780*/  STG.E.64 desc[UR6][R16.64], R24 ;  /* 0x0000001810007986 */ /* 0x0003e8000c101b06 */
[----:B------:R-:W2:Y:S04]  /*1790*/  LDG.E.64 R20, desc[UR6][R8.64] ;  /* 0x0000000608147981 */ /* 0x000ea8000c1e1b00 */
[----:B------:R-:W2:Y:S02]  /*17a0*/  LDG.E.64 R26, desc[UR6][R4.64+0x10] ;  /* 0x00001006041a7981 */ /* 0x000ea4000c1e1b00 */
[----:B--2---:R-:W-:-:S08]  /*17b0*/  DMUL R20, R20, R26 ;  /* 0x0000001a14147228 */ /* 0x004fd00000000000 */
[----:B------:R-:W-:-:S07]  /*17c0*/  DMUL R20, R20, 0.5 ;  /* 0x3fe0000014147828 */ /* 0x000fce0000000000 */
[----:B------:R2:W-:Y:S04]  /*17d0*/  STG.E.64 desc[UR6][R16.64+0x8], R20 ;  /* 0x0000081410007986 */ /* 0x0005e8000c101b06 */
[----:B0-----:R-:W3:Y:S04]  /*17e0*/  LDG.E.64 R18, desc[UR6][R12.64] ;  /* 0x000000060c127981 */ /* 0x001ee8000c1e1b00 */
[----:B------:R-:W3:Y:S02]  /*17f0*/  LDG.E.64 R26, desc[UR6][R10.64+0x10] ;  /* 0x000010060a1a7981 */ /* 0x000ee4000c1e1b00 */
[----:B---3--:R-:W-:-:S08]  /*1800*/  DMUL R18, R18, R26 ;  /* 0x0000001a12127228 */ /* 0x008fd00000000000 */
[----:B------:R-:W-:-:S07]  /*1810*/  DFMA R26, R18, 0.5, R20 ;  /* 0x3fe00000121a782b */ /* 0x000fce0000000014 */
[----:B------:R0:W-:Y:S04]  /*1820*/  STG.E.64 desc[UR6][R16.64+0x8], R26 ;  /* 0x0000081a10007986 */ /* 0x0001e8000c101b06 */
[----:B------:R-:W3:Y:S04]  /*1830*/  LDG.E.64 R18, desc[UR6][R8.64] ;  /* 0x0000000608127981 */ /* 0x000ee8000c1e1b00 */
[----:B-1----:R-:W3:Y:S02]  /*1840*/  LDG.E.64 R24, desc[UR6][R4.64+0x18] ;  /* 0x0000180604187981 */ /* 0x002ee4000c1e1b00 */
[----:B---3--:R-:W-:-:S08]  /*1850*/  DMUL R18, R18, R24 ;  /* 0x0000001812127228 */ /* 0x008fd00000000000 */
[----:B------:R-:W-:-:S07]  /*1860*/  DMUL R18, R18, 0.5 ;  /* 0x3fe0000012127828 */ /* 0x000fce0000000000 */
[----:B------:R1:W-:Y:S04]  /*1870*/  STG.E.64 desc[UR6][R16.64+0x10], R18 ;  /* 0x0000101210007986 */ /* 0x0003e8000c101b06 */
[----:B--2---:R-:W2:Y:S04]  /*1880*/  LDG.E.64 R20, desc[UR6][R12.64] ;  /* 0x000000060c147981 */ /* 0x004ea8000c1e1b00 */
[----:B------:R-:W2:Y:S02]  /*1890*/  LDG.E.64 R24, desc[UR6][R10.64+0x18] ;  /* 0x000018060a187981 */ /* 0x000ea4000c1e1b00 */
[----:B--2---:R-:W-:-:S08]  /*18a0*/  DMUL R20, R20, R24 ;  /* 0x0000001814147228 */ /* 0x004fd00000000000 */
        /* <DEDUP_REMOVED lines=8> */
[----:B-1----:R-:W3:Y:S01]  /*1930*/  LDG.E.64 R18, desc[UR6][R12.64] ;  /* 0x000000060c127981 */ /* 0x002ee2000c1e1b00 */
[----:B------:R-:W-:Y:S01]  /*1940*/  UIADD3 UR5, UPT, UPT, UR5, 0x4, URZ ;  /* 0x0000000405057890 */ /* 0x000fe2000fffe0ff */
[----:B---3--:R-:W-:-:S08]  /*1950*/  DMUL R18, R18, R26 ;  /* 0x0000001a12127228 */ /* 0x008fd00000000000 */
[----:B------:R-:W-:-:S07]  /*1960*/  DFMA R18, R18, 0.5, R24 ;  /* 0x3fe000001212782b */ /* 0x000fce0000000018 */
[----:B------:R2:W-:Y:S04]  /*1970*/  STG.E.64 desc[UR6][R16.64+0x18], R18 ;  /* 0x0000181210007986 */ /* 0x0005e8000c101b06 */
.L_x_101:
[----:B------:R-:W-:Y:S05]  /*1980*/  @!P0 EXIT ;  /* 0x000000000000894d */ /* 0x000fea0003800000 */
[----:B------:R-:W-:Y:S02]  /*1990*/  ISETP.NE.AND P1, PT, R22, 0x1, PT ;  /* 0x000000011600780c */ /* 0x000fe40003f25270 */
[----:B------:R-:W-:-:S04]  /*19a0*/  LOP3.LUT R2, R2, 0x1, RZ, 0xc0, !PT ;  /* 0x0000000102027812 */ /* 0x000fc800078ec0ff */
[----:B------:R-:W-:-:S07]  /*19b0*/  ISETP.NE.U32.AND P0, PT, R2, 0x1, PT ;  /* 0x000000010200780c */ /* 0x000fce0003f05070 */
[----:B------:R-:W-:Y:S06]  /*19c0*/  @!P1 BRA `(.L_x_102) ;  /* 0x0000000000989947 */ /* 0x000fec0003800000 */
[----:B------:R-:W2:Y:S01]  /*19d0*/  LDC.64 R8, c[0x0][0x390] ;  /* 0x0000e400ff087b82 */ /* 0x000ea20000000a00 */
[----:B------:R-:W-:Y:S01]  /*19e0*/  USHF.R.S32.HI UR4, URZ, 0x1f, UR5 ;  /* 0x0000001fff047899 */ /* 0x000fe20008011405 */
[----:B------:R-:W-:Y:S01]  /*19f0*/  SHF.R.S32.HI R2, RZ, 0x1f, R7 ;  /* 0x0000001fff027819 */ /* 0x000fe20000011407 */
[----:B------:R-:W0:Y:S01]  /*1a00*/  LDCU.64 UR8, c[0x0][0x380] ;  /* 0x00007000ff0877ac */ /* 0x000e220008000a00 */
[----:B------:R-:W-:-:S04]  /*1a10*/  IADD3 R5, P1, PT, R7, UR5, RZ ;  /* 0x0000000507057c10 */ /* 0x000fc8000ff3e0ff */
[----:B------:R-:W-:Y:S02]  /*1a20*/  IADD3.X R10, PT, PT, R2, UR4, RZ, P1, !PT ;  /* 0x00000004020a7c10 */ /* 0x000fe40008ffe4ff */
[----:B------:R-:W-:-:S04]  /*1a30*/  LEA R4, P1, R5, R14, 0x3 ;  /* 0x0000000e05047211 */ /* 0x000fc800078218ff */
[----:B------:R-:W-:-:S05]  /*1a40*/  LEA.HI.X R5, R5, R15, R10, 0x3, P1 ;  /* 0x0000000f05057211 */ /* 0x000fca00008f1c0a */
[----:B------:R-:W3:Y:S04]  /*1a50*/  LDG.E.64 R10, desc[UR6][R4.64+0x8] ;  /* 0x00000806040a7981 */ /* 0x000ee8000c1e1b00 */
[----:B--2---:R-:W3:Y:S01]  /*1a60*/  LDG.E.64 R18, desc[UR6][R8.64] ;  /* 0x0000000608127981 */ /* 0x004ee2000c1e1b00 */
[----:B------:R-:W-:Y:S02]  /*1a70*/  IADD3 R17, PT, PT, -R6, UR5, RZ ;  /* 0x0000000506117c10 */ /* 0x000fe4000fffe1ff */
[----:B------:R-:W-:-:S04]  /*1a80*/  IADD3 R21, P1, PT, -R7, UR5, RZ ;  /* 0x0000000507157c10 */ /* 0x000fc8000ff3e1ff */
[----:B------:R-:W-:Y:S02]  /*1a90*/  IADD3.X R20, PT, PT, ~R2, UR4, RZ, P1, !PT ;  /* 0x0000000402147c10 */ /* 0x000fe40008ffe5ff */
[----:B------:R-:W-:Y:S01]  /*1aa0*/  LEA R16, P1, R21, R14, 0x3 ;  /* 0x0000000e15107211 */ /* 0x000fe200078218ff */
[----:B---3--:R-:W-:Y:S01]  /*1ab0*/  DMUL R18, R18, R10 ;  /* 0x0000000a12127228 */ /* 0x008fe20000000000 */
[----:B------:R-:W-:-:S04]  /*1ac0*/  IADD3 R11, P2, PT, R0, R17, RZ ;  /* 0x00000011000b7210 */ /* 0x000fc80007f5e0ff */
[----:B------:R-:W-:Y:S02]  /*1ad0*/  LEA.HI.X.SX32 R2, R17, R3, 0x1, P2 ;  /* 0x0000000311027211 */ /* 0x000fe400010f0eff */
[----:B0-----:R-:W-:Y:S01]  /*1ae0*/  LEA R10, P2, R11, UR8, 0x3 ;  /* 0x000000080b0a7c11 */ /* 0x001fe2000f8418ff */
        /* <DEDUP_REMOVED lines=14> */
[----:B------:R-:W2:Y:S04]  /*1bd0*/  LDG.E.64 R24, desc[UR6][R16.64+0x10] ;  /* 0x0000100610187981 */ /* 0x000ea8000c1e1b00 */
[----:B0-----:R-:W2:Y:S01]  /*1be0*/  LDG.E.64 R18, desc[UR6][R12.64] ;  /* 0x000000060c127981 */ /* 0x001ea2000c1e1b00 */
[----:B------:R-:W-:Y:S01]  /*1bf0*/  UIADD3 UR5, UPT, UPT, UR5, 0x2, URZ ;  /* 0x0000000205057890 */ /* 0x000fe2000fffe0ff */
[----:B--2---:R-:W-:-:S08]  /*1c00*/  DMUL R18, R18, R24 ;  /* 0x0000001812127228 */ /* 0x004fd00000000000 */
[----:B------:R-:W-:-:S07]  /*1c10*/  DFMA R18, R18, 0.5, R22 ;  /* 0x3fe000001212782b */ /* 0x000fce0000000016 */
[----:B------:R1:W-:Y:S04]  /*1c20*/  STG.E.64 desc[UR6][R10.64+0x8], R18 ;  /* 0x000008120a007986 */ /* 0x0003e8000c101b06 */
.L_x_102:
[----:B------:R-:W-:Y:S05]  /*1c30*/  @P0 EXIT ;  /* 0x000000000000094d */ /* 0x000fea0003800000 */
[----:B--2---:R-:W0:Y:S01]  /*1c40*/  LDC.64 R16, c[0x0][0x390] ;  /* 0x0000e400ff107b82 */ /* 0x004e220000000a00 */
[----:B------:R-:W-:Y:S01]  /*1c50*/  USHF.R.S32.HI UR4, URZ, 0x1f, UR5 ;  /* 0x0000001fff047899 */ /* 0x000fe20008011405 */
[----:B-1----:R-:W-:Y:S01]  /*1c60*/  SHF.R.S32.HI R10, RZ, 0x1f, R7 ;  /* 0x0000001fff0a7819 */ /* 0x002fe20000011407 */
[----:B------:R-:W1:Y:S01]  /*1c70*/  LDCU.64 UR8, c[0x0][0x380] ;  /* 0x00007000ff0877ac */ /* 0x000e620008000a00 */
[----:B------:R-:W-:-:S04]  /*1c80*/  IADD3 R5, P0, PT, R7, UR5, RZ ;  /* 0x0000000507057c10 */ /* 0x000fc8000ff1e0ff */
[----:B------:R-:W-:Y:S02]  /*1c90*/  IADD3.X R2, PT, PT, R10, UR4, RZ, P0, !PT ;  /* 0x000000040a027c10 */ /* 0x000fe400087fe4ff */
[----:B------:R-:W-:-:S04]  /*1ca0*/  LEA R8, P0, R5, R14, 0x3 ;  /* 0x0000000e05087211 */ /* 0x000fc800078018ff */
[----:B------:R-:W-:-:S06]  /*1cb0*/  LEA.HI.X R9, R5, R15, R2, 0x3, P0 ;  /* 0x0000000f05097211 */ /* 0x000fcc00000f1c02 */
[----:B------:R-:W2:Y:S04]  /*1cc0*/  LDG.E.64 R8, desc[UR6][R8.64+0x8] ;  /* 0x0000080608087981 */ /* 0x000ea8000c1e1b00 */
[----:B0-----:R-:W2:Y:S01]  /*1cd0*/  LDG.E.64 R4, desc[UR6][R16.64] ;  /* 0x0000000610047981 */ /* 0x001ea2000c1e1b00 */
[----:B------:R-:W-:Y:S02]  /*1ce0*/  IADD3 R6, PT, PT, -R6, UR5, RZ ;  /* 0x0000000506067c10 */ /* 0x000fe4000fffe1ff */
[----:B------:R-:W-:Y:S02]  /*1cf0*/  IADD3 R7, P1, PT, -R7, UR5, RZ ;  /* 0x0000000507077c10 */ /* 0x000fe4000ff3e1ff */
[----:B------:R-:W-:Y:S02]  /*1d00*/  IADD3 R18, P0, PT, R0, R6, RZ ;  /* 0x0000000600127210 */ /* 0x000fe40007f1e0ff */
[----:B------:R-:W-:-:S02]  /*1d10*/  IADD3.X R0, PT, PT, ~R10, UR4, RZ, P1, !PT ;  /* 0x000000040a007c10 */ /* 0x000fc40008ffe5ff */
[----:B------:R-:W-:Y:S02]  /*1d20*/  LEA.HI.X.SX32 R3, R6, R3, 0x1, P0 ;  /* 0x0000000306037211 */ /* 0x000fe400000f0eff */
[C---:B-1----:R-:W-:Y:S02]  /*1d30*/  LEA R2, P0, R18.reuse, UR8, 0x3 ;  /* 0x0000000812027c11 */ /* 0x042fe4000f8018ff */
[C---:B------:R-:W-:Y:S02]  /*1d40*/  LEA R10, P1, R7.reuse, R14, 0x3 ;  /* 0x0000000e070a7211 */ /* 0x040fe400078218ff */
[----:B------:R-:W-:Y:S02]  /*1d50*/  LEA.HI.X R3, R18, UR9, R3, 0x3, P0 ;  /* 0x0000000912037c11 */ /* 0x000fe400080f1c03 */
[----:B------:R-:W-:Y:S01]  /*1d60*/  LEA.HI.X R11, R7, R15, R0, 0x3, P1 ;  /* 0x0000000f070b7211 */ /* 0x000fe200008f1c00 */
[----:B--2---:R-:W-:-:S08]  /*1d70*/  DMUL R4, R4, R8 ;  /* 0x0000000804047228 */ /* 0x004fd00000000000 */
[----:B------:R-:W-:-:S07]  /*1d80*/  DMUL R4, R4, 0.5 ;  /* 0x3fe0000004047828 */ /* 0x000fce0000000000 */
[----:B------:R-:W-:Y:S04]  /*1d90*/  STG.E.64 desc[UR6][R2.64], R4 ;  /* 0x0000000402007986 */ /* 0x000fe8000c101b06 */
[----:B------:R-:W2:Y:S04]  /*1da0*/  LDG.E.64 R12, desc[UR6][R12.64] ;  /* 0x000000060c0c7981 */ /* 0x000ea8000c1e1b00 */
[----:B------:R-:W2:Y:S02]  /*1db0*/  LDG.E.64 R6, desc[UR6][R10.64+0x8] ;  /* 0x000008060a067981 */ /* 0x000ea4000c1e1b00 */
[----:B--2---:R-:W-:-:S08]  /*1dc0*/  DMUL R6, R12, R6 ;  /* 0x000000060c067228 */ /* 0x004fd00000000000 */
[----:B------:R-:W-:-:S07]  /*1dd0*/  DFMA R6, R6, 0.5, R4 ;  /* 0x3fe000000606782b */ /* 0x000fce0000000004 */
[----:B------:R-:W-:Y:S01]  /*1de0*/  STG.E.64 desc[UR6][R2.64], R6 ;  /* 0x0000000602007986 */ /* 0x000fe2000c101b06 */
[----:B------:R-:W-:Y:S05]  /*1df0*/  EXIT ;  /* 0x000000000000794d */ /* 0x000fea0003800000 */
.L_x_103:
        /* <DEDUP_REMOVED lines=16> */
.L_x_108:


//--------------------- .nv.shared.reserved.0     --------------------------
	.section	.nv.shared.reserved.0,"aw",@nobits
	.weak		__nv_reservedSMEM_offset_0_alias
	.size		__nv_reservedSMEM_offset_0_alias, 0, 64
	.other		__nv_reservedSMEM_offset_0_alias,@"STO_CUDA_RESERVED_SHARED STV_DEFAULT"
__nv_reservedSMEM_offset_0_alias:
	.zero		0
	.zero		64


//--------------------- .nv.constant0._Z5caldzPdS_S_S_iiddddiiiii --------------------------
	.section	.nv.constant0._Z5caldzPdS_S_S_iiddddiiiii,"a",@progbits
	.sectionflags	@""
	.align	4
.nv.constant0._Z5caldzPdS_S_S_iiddddiiiii:
	.zero		988


//--------------------- .nv.constant0._Z4calwPdS_iiiii --------------------------
	.section	.nv.constant0._Z4calwPdS_iiiii,"a",@progbits
	.sectionflags	@""
	.align	4
.nv.constant0._Z4calwPdS_iiiii:
	.zero		932


//--------------------- .nv.constant0._Z11calx_kernelPdS_S_iiii --------------------------
	.section	.nv.constant0._Z11calx_kernelPdS_S_iiii,"a",@progbits
	.sectionflags	@""
	.align	4
.nv.constant0._Z11calx_kernelPdS_S_iiii:
	.zero		936


//--------------------- SYMBOLS --------------------------

	.type		.nv.reservedSmem.offset0,@object
	.size		.nv.reservedSmem.offset0,0x4
